// auto-generated by cutlass_sweep.fmha — config: {"arch": "sm_90", "direction": "fwd", "dtype": "e4m3", "head_dim": 192, "mask": "causal", "schedule": "cooperative", "tile_kv": 64, "tile_q": 128}
#include "cutlass/cutlass.h"
#include "cute/tensor.hpp"
#include "cutlass/device_kernel.h"
#include "cutlass/kernel_hardware_info.h"
#include "88_hopper_fmha/collective/fmha_fusion.hpp"
#include "88_hopper_fmha/kernel/fmha_kernel_builder.hpp"

using namespace cute;
using Element = cutlass::float_e4m3_t;
using TileShape = Shape<_128, _64, _192>;
using StrideQ = cute::tuple<int, _1, cute::tuple<int, int>>;
using StrideK = cute::tuple<int, _1, cute::tuple<int, int>>;
using StrideV = cute::tuple<cute::_1, int, cute::tuple<int, int>>;

using Kernel = typename cutlass::fmha::kernel::FmhaBuilder<
    Element, float, float,
    TileShape, StrideQ, StrideK, StrideV,
    cutlass::fmha::collective::CausalFusion,
    cutlass::gemm::KernelTmaWarpSpecializedCooperative
  >::Kernel;

auto* _anchor = &cutlass::device_kernel<Kernel>;


// ===== COMPILED SASS (sm_90a) =====

	.target	sm_90a

	.elftype	@"ET_EXEC"


//--------------------- .note.nv.tkinfo           --------------------------
	.section	.note.nv.tkinfo,"",@"SHT_NOTE"
	.sectionflags	@"SHF_NOTE_NV_TKINFO"
	.tkinfo
        /*0018*/ 	.word	0x00000002
        /*0030*/ 	.string	""
        /*0030*/ 	.string	"ptxas"
        /*0030*/ 	.string	"Cuda compilation tools, release 13.0, V13.0.88"
        /*0030*/ 	.string	"Build cuda_13.0.r13.0/compiler.36424714_0"
        /*0030*/ 	.string	"-arch sm_90a -m 64 "



//--------------------- .note.nv.cuinfo           --------------------------
	.section	.note.nv.cuinfo,"",@"SHT_NOTE"
	.sectionflags	@"SHF_NOTE_NV_CUINFO"
        /*0018*/ 	.short	0x0002
        /*001a*/ 	.short	0x005a
        /*001c*/ 	.short	0x0082
	.zero		2


//--------------------- .nv.info                  --------------------------
	.section	.nv.info,"",@"SHT_CUDA_INFO"
	.align	4


	//----- nvinfo : EIATTR_REGCOUNT
	.align		4
        /*0000*/ 	.byte	0x04, 0x2f
        /*0002*/ 	.short	(.L_16 - .L_15)
	.align		4
.L_15:
        /*0004*/ 	.word	index@(_ZN7cutlass13device_kernelINS_4fmha6kernel28FmhaKernelTmaWarpSpecializedINS1_10collective30FmhaMainloopTmaWarpSpecializedINS_12float_e4m3_tEffN4cute5tupleIJNS7_1CILi128EEENS9_ILi64EEENS9_ILi192EEEEEENS8_IJiNS9_ILi1EEENS8_IJiiEEEEEESG_NS8_IJSE_iSF_EEENS4_12CausalFusionEJEEENS4_15FmhaFwdEpilogueIS6_fNS8_IJSB_SC_SB_EEEEENS2_23IndividualTileSchedulerEJEEEEEvNT_6ParamsE)
        /*0008*/ 	.word	0x000000a8


	//----- nvinfo : EIATTR_FRAME_SIZE
	.align		4
.L_16:
        /*000c*/ 	.byte	0x04, 0x11
        /*000e*/ 	.short	(.L_18 - .L_17)
	.align		4
.L_17:
        /*0010*/ 	.word	index@($__internal_0_$__cuda_sm20_rcp_rn_f32_slowpath)
        /*0014*/ 	.word	0x00000000


	//----- nvinfo : EIATTR_FRAME_SIZE
	.align		4
.L_18:
        /*0018*/ 	.byte	0x04, 0x11
        /*001a*/ 	.short	(.L_20 - .L_19)
	.align		4
.L_19:
        /*001c*/ 	.word	index@(_ZN7cutlass13device_kernelINS_4fmha6kernel28FmhaKernelTmaWarpSpecializedINS1_10collective30FmhaMainloopTmaWarpSpecializedINS_12float_e4m3_tEffN4cute5tupleIJNS7_1CILi128EEENS9_ILi64EEENS9_ILi192EEEEEENS8_IJiNS9_ILi1EEENS8_IJiiEEEEEESG_NS8_IJSE_iSF_EEENS4_12CausalFusionEJEEENS4_15FmhaFwdEpilogueIS6_fNS8_IJSB_SC_SB_EEEEENS2_23IndividualTileSchedulerEJEEEEEvNT_6ParamsE)
        /*0020*/ 	.word	0x00000000


	//----- nvinfo : EIATTR_MIN_STACK_SIZE
	.align		4
.L_20:
        /*0024*/ 	.byte	0x04, 0x12
        /*0026*/ 	.short	(.L_22 - .L_21)
	.align		4
.L_21:
        /*0028*/ 	.word	index@(_ZN7cutlass13device_kernelINS_4fmha6kernel28FmhaKernelTmaWarpSpecializedINS1_10collective30FmhaMainloopTmaWarpSpecializedINS_12float_e4m3_tEffN4cute5tupleIJNS7_1CILi128EEENS9_ILi64EEENS9_ILi192EEEEEENS8_IJiNS9_ILi1EEENS8_IJiiEEEEEESG_NS8_IJSE_iSF_EEENS4_12CausalFusionEJEEENS4_15FmhaFwdEpilogueIS6_fNS8_IJSB_SC_SB_EEEEENS2_23IndividualTileSchedulerEJEEEEEvNT_6ParamsE)
        /*002c*/ 	.word	0x00000000
.L_22:


//--------------------- .nv.compat                --------------------------
	.section	.nv.compat,"",@"SHT_CUDA_COMPAT_INFO"
	.align	4
        /*0000*/ 	.byte	0x02, 0x09, 0x01, 0x00, 0x02, 0x02, 0x04, 0x00, 0x02, 0x05, 0x05, 0x00, 0x03, 0x07, 0x01, 0x01
        /*0010*/ 	.byte	0x02, 0x03, 0x01, 0x00, 0x02, 0x06, 0x01, 0x00, 0x04, 0x0b, 0x08, 0x00, 0x00, 0x00, 0x00, 0x00
        /*0020*/ 	.byte	0x00, 0x00, 0x00, 0x00


//--------------------- .nv.info._ZN7cutlass13device_kernelINS_4fmha6kernel28FmhaKernelTmaWarpSpecializedINS1_10collective30FmhaMainloopTmaWarpSpecializedINS_12float_e4m3_tEffN4cute5tupleIJNS7_1CILi128EEENS9_ILi64EEENS9_ILi192EEEEEENS8_IJiNS9_ILi1EEENS8_IJiiEEEEEESG_NS8_IJSE_iSF_EEENS4_12CausalFusionEJEEENS4_15FmhaFwdEpilogueIS6_fNS8_IJSB_SC_SB_EEEEENS2_23IndividualTileSchedulerEJEEEEEvNT_6ParamsE --------------------------
	.section	.nv.info._ZN7cutlass13device_kernelINS_4fmha6kernel28FmhaKernelTmaWarpSpecializedINS1_10collective30FmhaMainloopTmaWarpSpecializedINS_12float_e4m3_tEffN4cute5tupleIJNS7_1CILi128EEENS9_ILi64EEENS9_ILi192EEEEEENS8_IJiNS9_ILi1EEENS8_IJiiEEEEEESG_NS8_IJSE_iSF_EEENS4_12CausalFusionEJEEENS4_15FmhaFwdEpilogueIS6_fNS8_IJSB_SC_SB_EEEEENS2_23IndividualTileSchedulerEJEEEEEvNT_6ParamsE,"",@"SHT_CUDA_INFO"
	.sectionflags	@""
	.align	4


	//----- nvinfo : EIATTR_CUDA_API_VERSION
	.align		4
        /*0000*/ 	.byte	0x04, 0x37
        /*0002*/ 	.short	(.L_24 - .L_23)
.L_23:
        /*0004*/ 	.word	0x00000082


	//----- nvinfo : EIATTR_KPARAM_INFO
	.align		4
.L_24:
        /*0008*/ 	.byte	0x04, 0x17
        /*000a*/ 	.short	(.L_26 - .L_25)
.L_25:
        /*000c*/ 	.word	0x00000000
        /*0010*/ 	.short	0x0000
        /*0012*/ 	.short	0x0070
        /*0014*/ 	.byte	0x00, 0xf0, 0x01, 0x20


	//----- nvinfo : EIATTR_SPARSE_MMA_MASK
	.align		4
.L_26:
        /*0018*/ 	.byte	0x03, 0x50
        /*001a*/ 	.short	0x0000


	//----- nvinfo : EIATTR_MAXREG_COUNT
	.align		4
        /*001c*/ 	.byte	0x03, 0x1b
        /*001e*/ 	.short	0x00a8


	//----- nvinfo : EIATTR_NUM_BARRIERS
	.align		4
        /*0020*/ 	.byte	0x02, 0x4c
        /*0022*/ 	.byte	0x02
	.zero		1


	//----- nvinfo : EIATTR_EXTERNS
	.align		4
        /*0024*/ 	.byte	0x04, 0x0f
        /*0026*/ 	.short	(.L_28 - .L_27)


	//   ....[0]....
	.align		4
.L_27:
        /*0028*/ 	.word	index@(__assertfail)


	//----- nvinfo : EIATTR_MERCURY_ISA_VERSION
	.align		4
.L_28:
        /*002c*/ 	.byte	0x03, 0x5f
        /*002e*/ 	.short	0x0101


	//----- nvinfo : EIATTR_INT_WARP_WIDE_INSTR_OFFSETS
	.align		4
        /*0030*/ 	.byte	0x04, 0x31
        /*0032*/ 	.short	(.L_30 - .L_29)


	//   ....[0]....
.L_29:
        /*0034*/ 	.word	0x000006f0


	//   ....[1]....
        /*0038*/ 	.word	0x00000700


	//   ....[2]....
        /*003c*/ 	.word	0x00000710


	//   ....[3]....
        /*0040*/ 	.word	0x00000720


	//   ....[4]....
        /*0044*/ 	.word	0x00000790


	//----- nvinfo : EIATTR_COOP_GROUP_MASK_REGIDS
	.align		4
.L_30:
        /*0048*/ 	.byte	0x04, 0x29
        /*004a*/ 	.short	(.L_32 - .L_31)


	//   ....[0]....
.L_31:
        /*004c*/ 	.word	0xffffffff


	//   ....[1]....
        /*0050*/ 	.word	0xffffffff


	//   ....[2]....
        /*0054*/ 	.word	0xffffffff


	//   ....[3]....
        /*0058*/ 	.word	0xffffffff


	//   ....[4]....
        /*005c*/ 	.word	0xffffffff


	//   ....[5]....
        /*0060*/ 	.word	0xffffffff


	//   ....[6]....
        /*0064*/ 	.word	0xffffffff


	//   ....[7]....
        /*0068*/ 	.word	0xffffffff


	//   ....[8]....
        /*006c*/ 	.word	0xffffffff


	//   ....[9]....
        /*0070*/ 	.word	0xffffffff


	//   ....[10]....
        /*0074*/ 	.word	0xffffffff


	//   ....[11]....
        /*0078*/ 	.word	0xffffffff


	//   ....[12]....
        /*007c*/ 	.word	0xffffffff


	//   ....[13]....
        /*0080*/ 	.word	0xffffffff


	//   ....[14]....
        /*0084*/ 	.word	0xffffffff


	//   ....[15]....
        /*0088*/ 	.word	0xffffffff


	//   ....[16]....
        /*008c*/ 	.word	0xffffffff


	//   ....[17]....
        /*0090*/ 	.word	0xffffffff


	//   ....[18]....
        /*0094*/ 	.word	0xffffffff


	//   ....[19]....
        /*0098*/ 	.word	0xffffffff


	//   ....[20]....
        /*009c*/ 	.word	0xffffffff


	//   ....[21]....
        /*00a0*/ 	.word	0xffffffff


	//   ....[22]....
        /*00a4*/ 	.word	0xffffffff


	//   ....[23]....
        /*00a8*/ 	.word	0xffffffff


	//   ....[24]....
        /*00ac*/ 	.word	0xffffffff


	//   ....[25]....
        /*00b0*/ 	.word	0xffffffff


	//   ....[26]....
        /*00b4*/ 	.word	0xffffffff


	//   ....[27]....
        /*00b8*/ 	.word	0xffffffff


	//   ....[28]....
        /*00bc*/ 	.word	0xffffffff


	//   ....[29]....
        /*00c0*/ 	.word	0xffffffff


	//   ....[30]....
        /*00c4*/ 	.word	0xffffffff


	//   ....[31]....
        /*00c8*/ 	.word	0xffffffff


	//   ....[32]....
        /*00cc*/ 	.word	0xffffffff


	//   ....[33]....
        /*00d0*/ 	.word	0xffffffff


	//   ....[34]....
        /*00d4*/ 	.word	0xffffffff


	//   ....[35]....
        /*00d8*/ 	.word	0xffffffff


	//   ....[36]....
        /*00dc*/ 	.word	0xffffffff


	//   ....[37]....
        /*00e0*/ 	.word	0xffffffff


	//   ....[38]....
        /*00e4*/ 	.word	0xffffffff


	//   ....[39]....
        /*00e8*/ 	.word	0xffffffff


	//   ....[40]....
        /*00ec*/ 	.word	0xffffffff


	//   ....[41]....
        /*00f0*/ 	.word	0xffffffff


	//   ....[42]....
        /*00f4*/ 	.word	0xffffffff


	//   ....[43]....
        /*00f8*/ 	.word	0xffffffff


	//   ....[44]....
        /*00fc*/ 	.word	0xffffffff


	//   ....[45]....
        /*0100*/ 	.word	0xffffffff


	//----- nvinfo : EIATTR_COOP_GROUP_INSTR_OFFSETS
	.align		4
.L_32:
        /*0104*/ 	.byte	0x04, 0x28
        /*0106*/ 	.short	(.L_34 - .L_33)


	//   ....[0]....
.L_33:
        /*0108*/ 	.word	0x00000050


	//   ....[1]....
        /*010c*/ 	.word	0x00000080


	//   ....[2]....
        /*0110*/ 	.word	0x000001b0


	//   ....[3]....
        /*0114*/ 	.word	0x00000370


	//   ....[4]....
        /*0118*/ 	.word	0x00000530


	//   ....[5]....
        /*011c*/ 	.word	0x00000690


	//   ....[6]....
        /*0120*/ 	.word	0x00001850


	//   ....[7]....
        /*0124*/ 	.word	0x00001890


	//   ....[8]....
        /*0128*/ 	.word	0x00001ad0


	//   ....[9]....
        /*012c*/ 	.word	0x00001c30


	//   ....[10]....
        /*0130*/ 	.word	0x00002d50


	//   ....[11]....
        /*0134*/ 	.word	0x00002d80


	//   ....[12]....
        /*0138*/ 	.word	0x00002db0


	//   ....[13]....
        /*013c*/ 	.word	0x00002dc0


	//   ....[14]....
        /*0140*/ 	.word	0x00002dd0


	//   ....[15]....
        /*0144*/ 	.word	0x00002de0


	//   ....[16]....
        /*0148*/ 	.word	0x00002df0


	//   ....[17]....
        /*014c*/ 	.word	0x00002e00


	//   ....[18]....
        /*0150*/ 	.word	0x000034d0


	//   ....[19]....
        /*0154*/ 	.word	0x000034f0


	//   ....[20]....
        /*0158*/ 	.word	0x00003880


	//   ....[21]....
        /*015c*/ 	.word	0x000039a0


	//   ....[22]....
        /*0160*/ 	.word	0x00004d00


	//   ....[23]....
        /*0164*/ 	.word	0x00004d40


	//   ....[24]....
        /*0168*/ 	.word	0x00004d60


	//   ....[25]....
        /*016c*/ 	.word	0x00004d70


	//   ....[26]....
        /*0170*/ 	.word	0x00004d80


	//   ....[27]....
        /*0174*/ 	.word	0x00004da0


	//   ....[28]....
        /*0178*/ 	.word	0x00004dd0


	//   ....[29]....
        /*017c*/ 	.word	0x00004e10


	//   ....[30]....
        /*0180*/ 	.word	0x00005bc0


	//   ....[31]....
        /*0184*/ 	.word	0x00005cb0


	//   ....[32]....
        /*0188*/ 	.word	0x000061b0


	//   ....[33]....
        /*018c*/ 	.word	0x000062b0


	//   ....[34]....
        /*0190*/ 	.word	0x000075c0


	//   ....[35]....
        /*0194*/ 	.word	0x00007600


	//   ....[36]....
        /*0198*/ 	.word	0x00007640


	//   ....[37]....
        /*019c*/ 	.word	0x00007680


	//   ....[38]....
        /*01a0*/ 	.word	0x000076c0


	//   ....[39]....
        /*01a4*/ 	.word	0x00007700


	//   ....[40]....
        /*01a8*/ 	.word	0x00007740


	//   ....[41]....
        /*01ac*/ 	.word	0x00007780


	//   ....[42]....
        /*01b0*/ 	.word	0x00007cf0


	//   ....[43]....
        /*01b4*/ 	.word	0x00007d20


	//   ....[44]....
        /*01b8*/ 	.word	0x00007d70


	//   ....[45]....
        /*01bc*/ 	.word	0x00007d80


	//----- nvinfo : EIATTR_REG_RECONFIG
	.align		4
.L_34:
        /*01c0*/ 	.byte	0x01, 0x54
	.zero		2


	//----- nvinfo : EIATTR_SYSCALL_OFFSETS
	.align		4
        /*01c4*/ 	.byte	0x04, 0x46
        /*01c6*/ 	.short	(.L_36 - .L_35)


	//   ....[0]....
.L_35:
        /*01c8*/ 	.word	0x00008b60


	//   ....[1]....
        /*01cc*/ 	.word	0x00008cc0


	//----- nvinfo : EIATTR_MBARRIER_INSTR_OFFSETS
	.align		4
.L_36:
        /*01d0*/ 	.byte	0x04, 0x39
        /*01d2*/ 	.short	(.L_38 - .L_37)


	//   ....[0]....
.L_37:
        /*01d4*/ 	.word	0x00000320
        /*01d8*/ 	.word	0x000000ff
        /*01dc*/ 	.word	0x00015050
        /*01e0*/ 	.short	0x0100
        /*01e2*/ 	.byte	0x06
	.zero		1


	//   ....[1]....
        /*01e4*/ 	.word	0x00000330
        /*01e8*/ 	.word	0x000000ff
        /*01ec*/ 	.word	0x00015060
        /*01f0*/ 	.short	0x0100
        /*01f2*/ 	.byte	0x06
	.zero		1


	//   ....[2]....
        /*01f4*/ 	.word	0x00000340
        /*01f8*/ 	.word	0x000000ff
        /*01fc*/ 	.word	0x00015058
        /*0200*/ 	.short	0x0100
        /*0202*/ 	.byte	0x06
	.zero		1


	//   ....[3]....
        /*0204*/ 	.word	0x00000350
        /*0208*/ 	.word	0x000000ff
        /*020c*/ 	.word	0x00015068
        /*0210*/ 	.short	0x0100
        /*0212*/ 	.byte	0x06
	.zero		1


	//   ....[4]....
        /*0214*/ 	.word	0x00000480
        /*0218*/ 	.word	0x000000ff
        /*021c*/ 	.word	0x00015000
        /*0220*/ 	.short	0x0100
        /*0222*/ 	.byte	0x06
	.zero		1


	//   ....[5]....
        /*0224*/ 	.word	0x00000490
        /*0228*/ 	.word	0x000000ff
        /*022c*/ 	.word	0x00015028
        /*0230*/ 	.short	0x0100
        /*0232*/ 	.byte	0x06
	.zero		1


	//   ....[6]....
        /*0234*/ 	.word	0x000004a0
        /*0238*/ 	.word	0x000000ff
        /*023c*/ 	.word	0x00015008
        /*0240*/ 	.short	0x0100
        /*0242*/ 	.byte	0x06
	.zero		1


	//   ....[7]....
        /*0244*/ 	.word	0x000004b0
        /*0248*/ 	.word	0x000000ff
        /*024c*/ 	.word	0x00015030
        /*0250*/ 	.short	0x0100
        /*0252*/ 	.byte	0x06
	.zero		1


	//   ....[8]....
        /*0254*/ 	.word	0x000004c0
        /*0258*/ 	.word	0x000000ff
        /*025c*/ 	.word	0x00015010
        /*0260*/ 	.short	0x0100
        /*0262*/ 	.byte	0x06
	.zero		1


	//   ....[9]....
        /*0264*/ 	.word	0x000004d0
        /*0268*/ 	.word	0x000000ff
        /*026c*/ 	.word	0x00015038
        /*0270*/ 	.short	0x0100
        /*0272*/ 	.byte	0x06
	.zero		1


	//   ....[10]....
        /*0274*/ 	.word	0x000004e0
        /*0278*/ 	.word	0x000000ff
        /*027c*/ 	.word	0x00015018
        /*0280*/ 	.short	0x0100
        /*0282*/ 	.byte	0x06
	.zero		1


	//   ....[11]....
        /*0284*/ 	.word	0x000004f0
        /*0288*/ 	.word	0x000000ff
        /*028c*/ 	.word	0x00015040
        /*0290*/ 	.short	0x0100
        /*0292*/ 	.byte	0x06
	.zero		1


	//   ....[12]....
        /*0294*/ 	.word	0x00000500
        /*0298*/ 	.word	0x000000ff
        /*029c*/ 	.word	0x00015020
        /*02a0*/ 	.short	0x0100
        /*02a2*/ 	.byte	0x06
	.zero		1


	//   ....[13]....
        /*02a4*/ 	.word	0x00000510
        /*02a8*/ 	.word	0x000000ff
        /*02ac*/ 	.word	0x00015048
        /*02b0*/ 	.short	0x0100
        /*02b2*/ 	.byte	0x06
	.zero		1


	//   ....[14]....
        /*02b4*/ 	.word	0x00000640
        /*02b8*/ 	.word	0x000000ff
        /*02bc*/ 	.word	0x00015070
        /*02c0*/ 	.short	0x0100
        /*02c2*/ 	.byte	0x06
	.zero		1


	//   ....[15]....
        /*02c4*/ 	.word	0x00000650
        /*02c8*/ 	.word	0x000000ff
        /*02cc*/ 	.word	0x00015080
        /*02d0*/ 	.short	0x0100
        /*02d2*/ 	.byte	0x06
	.zero		1


	//   ....[16]....
        /*02d4*/ 	.word	0x00000660
        /*02d8*/ 	.word	0x000000ff
        /*02dc*/ 	.word	0x00015078
        /*02e0*/ 	.short	0x0100
        /*02e2*/ 	.byte	0x06
	.zero		1


	//   ....[17]....
        /*02e4*/ 	.word	0x00000670
        /*02e8*/ 	.word	0x000000ff
        /*02ec*/ 	.word	0x00015088
        /*02f0*/ 	.short	0x0100
        /*02f2*/ 	.byte	0x06
	.zero		1


	//   ....[18]....
        /*02f4*/ 	.word	0x000007b0
        /*02f8*/ 	.word	0x000000ff
        /*02fc*/ 	.word	0x00015090
        /*0300*/ 	.short	0x0100
        /*0302*/ 	.byte	0x06
	.zero		1


	//   ....[19]....
        /*0304*/ 	.word	0x000007c0
        /*0308*/ 	.word	0x000000ff
        /*030c*/ 	.word	0x00015098
        /*0310*/ 	.short	0x0100
        /*0312*/ 	.byte	0x06
	.zero		1


	//   ....[20]....
        /*0314*/ 	.word	0x000007d0
        /*0318*/ 	.word	0x000000ff
        /*031c*/ 	.word	0x000150a0
        /*0320*/ 	.short	0x0100
        /*0322*/ 	.byte	0x06
	.zero		1


	//   ....[21]....
        /*0324*/ 	.word	0x000007e0
        /*0328*/ 	.word	0x000000ff
        /*032c*/ 	.word	0x000150a8
        /*0330*/ 	.short	0x0100
        /*0332*/ 	.byte	0x06
	.zero		1


	//   ....[22]....
        /*0334*/ 	.word	0x000008e0
        /*0338*/ 	.word	0x000000ff
        /*033c*/ 	.word	0x000150c0
        /*0340*/ 	.short	0x0100
        /*0342*/ 	.byte	0x06
	.zero		1


	//   ....[23]....
        /*0344*/ 	.word	0x000008f0
        /*0348*/ 	.word	0x000000ff
        /*034c*/ 	.word	0x000150d8
        /*0350*/ 	.short	0x0100
        /*0352*/ 	.byte	0x06
	.zero		1


	//   ....[24]....
        /*0354*/ 	.word	0x00000900
        /*0358*/ 	.word	0x000000ff
        /*035c*/ 	.word	0x000150c8
        /*0360*/ 	.short	0x0100
        /*0362*/ 	.byte	0x06
	.zero		1


	//   ....[25]....
        /*0364*/ 	.word	0x00000910
        /*0368*/ 	.word	0x000000ff
        /*036c*/ 	.word	0x000150e0
        /*0370*/ 	.short	0x0100
        /*0372*/ 	.byte	0x06
	.zero		1


	//   ....[26]....
        /*0374*/ 	.word	0x00000920
        /*0378*/ 	.word	0x000000ff
        /*037c*/ 	.word	0x000150d0
        /*0380*/ 	.short	0x0100
        /*0382*/ 	.byte	0x06
	.zero		1


	//   ....[27]....
        /*0384*/ 	.word	0x00000930
        /*0388*/ 	.word	0x000000ff
        /*038c*/ 	.word	0x000150e8
        /*0390*/ 	.short	0x0100
        /*0392*/ 	.byte	0x06
	.zero		1


	//   ....[28]....
        /*0394*/ 	.word	0x00000e60
        /*0398*/ 	.word	0x000000ff
        /*039c*/ 	.word	0x00015050
        /*03a0*/ 	.short	0x010a
        /*03a2*/ 	.byte	0x08
	.zero		1


	//   ....[29]....
        /*03a4*/ 	.word	0x00000f60
        /*03a8*/ 	.word	0x000000ff
        /*03ac*/ 	.word	0x00015000
        /*03b0*/ 	.short	0x010a
        /*03b2*/ 	.byte	0x26
	.zero		1


	//   ....[30]....
        /*03b4*/ 	.word	0x00000fb0
        /*03b8*/ 	.word	0x000000ff
        /*03bc*/ 	.word	0xfffffff8
        /*03c0*/ 	.short	0x010a
        /*03c2*/ 	.byte	0x20
	.zero		1


	//   ....[31]....
        /*03c4*/ 	.word	0x00001420
        /*03c8*/ 	.word	0x00000011
        /*03cc*/ 	.word	0x00000000
        /*03d0*/ 	.short	0x0101
        /*03d2*/ 	.byte	0x21
	.zero		1


	//   ....[32]....
        /*03d4*/ 	.word	0x00002eb0
        /*03d8*/ 	.word	0x000000ff
        /*03dc*/ 	.word	0x00015008
        /*03e0*/ 	.short	0x010a
        /*03e2*/ 	.byte	0x26
	.zero		1


	//   ....[33]....
        /*03e4*/ 	.word	0x00002fe0
        /*03e8*/ 	.word	0x000000ff
        /*03ec*/ 	.word	0x00000000
        /*03f0*/ 	.short	0x0101
        /*03f2*/ 	.byte	0x06
	.zero		1


	//   ....[34]....
        /*03f4*/ 	.word	0x00003140
        /*03f8*/ 	.word	0x000000ff
        /*03fc*/ 	.word	0x00015000
        /*0400*/ 	.short	0x010a
        /*0402*/ 	.byte	0x07
	.zero		1


	//   ....[35]....
        /*0404*/ 	.word	0x00004d50
        /*0408*/ 	.word	0x000000ff
        /*040c*/ 	.word	0x00015000
        /*0410*/ 	.short	0x010a
        /*0412*/ 	.byte	0x06
	.zero		1


	//   ....[36]....
        /*0414*/ 	.word	0x00005190
        /*0418*/ 	.word	0x000000ff
        /*041c*/ 	.word	0x00015000
        /*0420*/ 	.short	0x010a
        /*0422*/ 	.byte	0x06
	.zero		1


	//   ....[37]....
        /*0424*/ 	.word	0x000052c0
        /*0428*/ 	.word	0x000000ff
        /*042c*/ 	.word	0x00000000
        /*0430*/ 	.short	0x0101
        /*0432*/ 	.byte	0x06
	.zero		1


	//   ....[38]....
        /*0434*/ 	.word	0x00005370
        /*0438*/ 	.word	0x000000ff
        /*043c*/ 	.word	0x00000000
        /*0440*/ 	.short	0x0101
        /*0442*/ 	.byte	0x05
	.zero		1


	//   ....[39]....
        /*0444*/ 	.word	0x00005520
        /*0448*/ 	.word	0x000000ff
        /*044c*/ 	.word	0x00015000
        /*0450*/ 	.short	0x010a
        /*0452*/ 	.byte	0x0a
	.zero		1


	//   ....[40]....
        /*0454*/ 	.word	0x000075b0
        /*0458*/ 	.word	0x000000ff
        /*045c*/ 	.word	0x00015000
        /*0460*/ 	.short	0x010a
        /*0462*/ 	.byte	0x06
	.zero		1


	//   ....[41]....
        /*0464*/ 	.word	0x00007980
        /*0468*/ 	.word	0x000000ff
        /*046c*/ 	.word	0x00015000
        /*0470*/ 	.short	0x010a
        /*0472*/ 	.byte	0x06
	.zero		1


	//   ....[42]....
        /*0474*/ 	.word	0x00007b30
        /*0478*/ 	.word	0x000000ff
        /*047c*/ 	.word	0x00000000
        /*0480*/ 	.short	0x0101
        /*0482*/ 	.byte	0x06
	.zero		1


	//   ....[43]....
        /*0484*/ 	.word	0x00007be0
        /*0488*/ 	.word	0x000000ff
        /*048c*/ 	.word	0x00000000
        /*0490*/ 	.short	0x0101
        /*0492*/ 	.byte	0x05
	.zero		1


	//   ....[44]....
        /*0494*/ 	.word	0x00008480
        /*0498*/ 	.word	0x000000ff
        /*049c*/ 	.word	0x00000008
        /*04a0*/ 	.short	0x010a
        /*04a2*/ 	.byte	0x20
	.zero		1


	//   ....[45]....
        /*04a4*/ 	.word	0x00009f50
        /*04a8*/ 	.word	0x00000000
        /*04ac*/ 	.word	0x00015090
        /*04b0*/ 	.short	0x0101
        /*04b2*/ 	.byte	0x26
	.zero		1


	//   ....[46]....
        /*04b4*/ 	.word	0x0000a120
        /*04b8*/ 	.word	0x00000004
        /*04bc*/ 	.word	0x00015060
        /*04c0*/ 	.short	0x010a
        /*04c2*/ 	.byte	0x3f
	.zero		1


	//   ....[47]....
        /*04c4*/ 	.word	0x0000a430
        /*04c8*/ 	.word	0x00000002
        /*04cc*/ 	.word	0x00015028
        /*04d0*/ 	.short	0x010a
        /*04d2*/ 	.byte	0x3f
	.zero		1


	//   ....[48]....
        /*04d4*/ 	.word	0x0000a750
        /*04d8*/ 	.word	0x00000004
        /*04dc*/ 	.word	0x00015060
        /*04e0*/ 	.short	0x010a
        /*04e2*/ 	.byte	0x3f
	.zero		1


	//   ....[49]....
        /*04e4*/ 	.word	0x0000aaa0
        /*04e8*/ 	.word	0x00000003
        /*04ec*/ 	.word	0x00015028
        /*04f0*/ 	.short	0x010a
        /*04f2*/ 	.byte	0x3f
	.zero		1


	//   ....[50]....
        /*04f4*/ 	.word	0x0000adb0
        /*04f8*/ 	.word	0x00000007
        /*04fc*/ 	.word	0x00015028
        /*0500*/ 	.short	0x010a
        /*0502*/ 	.byte	0x3f
	.zero		1


	//   ....[51]....
        /*0504*/ 	.word	0x0000b100
        /*0508*/ 	.word	0x00000004
        /*050c*/ 	.word	0x00015028
        /*0510*/ 	.short	0x010a
        /*0512*/ 	.byte	0x3f
	.zero		1


	//   ....[52]....
        /*0514*/ 	.word	0x0000b360
        /*0518*/ 	.word	0x00000006
        /*051c*/ 	.word	0x00015050
        /*0520*/ 	.short	0x010a
        /*0522*/ 	.byte	0x3f
	.zero		1


	//   ....[53]....
        /*0524*/ 	.word	0x0000b3c0
        /*0528*/ 	.word	0x00000004
        /*052c*/ 	.word	0x00015000
        /*0530*/ 	.short	0x010a
        /*0532*/ 	.byte	0x3f
	.zero		1


	//   ....[54]....
        /*0534*/ 	.word	0x0000b420
        /*0538*/ 	.word	0x00000004
        /*053c*/ 	.word	0xfffffff8
        /*0540*/ 	.short	0x010a
        /*0542*/ 	.byte	0x3f
	.zero		1


	//   ....[55]....
        /*0544*/ 	.word	0x0000b480
        /*0548*/ 	.word	0x00000010
        /*054c*/ 	.word	0x00015008
        /*0550*/ 	.short	0x010a
        /*0552*/ 	.byte	0x3f
	.zero		1


	//   ....[56]....
        /*0554*/ 	.word	0x0000b4e0
        /*0558*/ 	.word	0x00000009
        /*055c*/ 	.word	0x00015000
        /*0560*/ 	.short	0x010a
        /*0562*/ 	.byte	0x3f
	.zero		1


	//   ....[57]....
        /*0564*/ 	.word	0x0000b540
        /*0568*/ 	.word	0x0000000f
        /*056c*/ 	.word	0x00015000
        /*0570*/ 	.short	0x010a
        /*0572*/ 	.byte	0x3f
	.zero		1


	//   ....[58]....
        /*0574*/ 	.word	0x0000b5a0
        /*0578*/ 	.word	0x00000009
        /*057c*/ 	.word	0x00015000
        /*0580*/ 	.short	0x010a
        /*0582*/ 	.byte	0x3f
	.zero		1


	//   ....[59]....
        /*0584*/ 	.word	0x0000b600
        /*0588*/ 	.word	0x00000011
        /*058c*/ 	.word	0x00015000
        /*0590*/ 	.short	0x010a
        /*0592*/ 	.byte	0x3f
	.zero		1


	//   ....[60]....
        /*0594*/ 	.word	0x0000b660
        /*0598*/ 	.word	0x00000003
        /*059c*/ 	.word	0x00000008
        /*05a0*/ 	.short	0x010a
        /*05a2*/ 	.byte	0x3f
	.zero		1


	//   ....[61]....
        /*05a4*/ 	.word	0x0000b6b0
        /*05a8*/ 	.word	0x00000004
        /*05ac*/ 	.word	0x00015060
        /*05b0*/ 	.short	0x010a
        /*05b2*/ 	.byte	0x3f
	.zero		1


	//   ....[62]....
        /*05b4*/ 	.word	0x0000b700
        /*05b8*/ 	.word	0x00000002
        /*05bc*/ 	.word	0x00015028
        /*05c0*/ 	.short	0x010a
        /*05c2*/ 	.byte	0x3f
	.zero		1


	//   ....[63]....
        /*05c4*/ 	.word	0x0000b750
        /*05c8*/ 	.word	0x00000004
        /*05cc*/ 	.word	0x00015060
        /*05d0*/ 	.short	0x010a
        /*05d2*/ 	.byte	0x3f
	.zero		1


	//   ....[64]....
        /*05d4*/ 	.word	0x0000b7a0
        /*05d8*/ 	.word	0x00000003
        /*05dc*/ 	.word	0x00015028
        /*05e0*/ 	.short	0x010a
        /*05e2*/ 	.byte	0x3f
	.zero		1


	//   ....[65]....
        /*05e4*/ 	.word	0x0000b7f0
        /*05e8*/ 	.word	0x00000007
        /*05ec*/ 	.word	0x00015028
        /*05f0*/ 	.short	0x010a
        /*05f2*/ 	.byte	0x3f
	.zero		1


	//   ....[66]....
        /*05f4*/ 	.word	0x0000b840
        /*05f8*/ 	.word	0x00000004
        /*05fc*/ 	.word	0x00015028
        /*0600*/ 	.short	0x010a
        /*0602*/ 	.byte	0x3f
	.zero		1


	//----- nvinfo : EIATTR_NUM_MBARRIERS
	.align		4
.L_38:
        /*0604*/ 	.byte	0x03, 0x38
        /*0606*/ 	.short	0x001c


	//----- nvinfo : EIATTR_EXIT_INSTR_OFFSETS
	.align		4
        /*0608*/ 	.byte	0x04, 0x1c
        /*060a*/ 	.short	(.L_40 - .L_39)


	//   ....[0]....
.L_39:
        /*060c*/ 	.word	0x000009d0


	//   ....[1]....
        /*0610*/ 	.word	0x00009f60


	//   ....[2]....
        /*0614*/ 	.word	0x00009fa0


	//   ....[3]....
        /*0618*/ 	.word	0x0000acb0


	//   ....[4]....
        /*061c*/ 	.word	0x0000b340


	//----- nvinfo : EIATTR_MAX_THREADS
	.align		4
.L_40:
        /*0620*/ 	.byte	0x04, 0x05
        /*0622*/ 	.short	(.L_42 - .L_41)
.L_41:
        /*0624*/ 	.word	0x00000180
        /*0628*/ 	.word	0x00000001
        /*062c*/ 	.word	0x00000001


	//----- nvinfo : EIATTR_CRS_STACK_SIZE
	.align		4
.L_42:
        /*0630*/ 	.byte	0x04, 0x1e
        /*0632*/ 	.short	(.L_44 - .L_43)
.L_43:
        /*0634*/ 	.word	0x00000000


	//----- nvinfo : EIATTR_CBANK_PARAM_SIZE
	.align		4
.L_44:
        /*0638*/ 	.byte	0x03, 0x19
        /*063a*/ 	.short	0x0870


	//----- nvinfo : EIATTR_PARAM_CBANK
	.align		4
        /*063c*/ 	.byte	0x04, 0x0a
        /*063e*/ 	.short	(.L_46 - .L_45)
	.align		4
.L_45:
        /*0640*/ 	.word	index@(.nv.constant0._ZN7cutlass13device_kernelINS_4fmha6kernel28FmhaKernelTmaWarpSpecializedINS1_10collective30FmhaMainloopTmaWarpSpecializedINS_12float_e4m3_tEffN4cute5tupleIJNS7_1CILi128EEENS9_ILi64EEENS9_ILi192EEEEEENS8_IJiNS9_ILi1EEENS8_IJiiEEEEEESG_NS8_IJSE_iSF_EEENS4_12CausalFusionEJEEENS4_15FmhaFwdEpilogueIS6_fNS8_IJSB_SC_SB_EEEEENS2_23IndividualTileSchedulerEJEEEEEvNT_6ParamsE)
        /*0644*/ 	.short	0x0210
        /*0646*/ 	.short	0x0870


	//----- nvinfo : EIATTR_SW_WAR
	.align		4
.L_46:
        /*0648*/ 	.byte	0x04, 0x36
        /*064a*/ 	.short	(.L_48 - .L_47)
.L_47:
        /*064c*/ 	.word	0x00000008
.L_48:


//--------------------- .nv.callgraph             --------------------------
	.section	.nv.callgraph,"",@"SHT_CUDA_CALLGRAPH"
	.align	4
	.sectionentsize	8
	.align		4
        /*0000*/ 	.word	0x00000000
	.align		4
        /*0004*/ 	.word	0xffffffff
	.align		4
        /*0008*/ 	.word	index@(_ZN7cutlass13device_kernelINS_4fmha6kernel28FmhaKernelTmaWarpSpecializedINS1_10collective30FmhaMainloopTmaWarpSpecializedINS_12float_e4m3_tEffN4cute5tupleIJNS7_1CILi128EEENS9_ILi64EEENS9_ILi192EEEEEENS8_IJiNS9_ILi1EEENS8_IJiiEEEEEESG_NS8_IJSE_iSF_EEENS4_12CausalFusionEJEEENS4_15FmhaFwdEpilogueIS6_fNS8_IJSB_SC_SB_EEEEENS2_23IndividualTileSchedulerEJEEEEEvNT_6ParamsE)
	.align		4
        /*000c*/ 	.word	index@(__assertfail)
	.align		4
        /*0010*/ 	.word	0x00000000
	.align		4
        /*0014*/ 	.word	0xfffffffe
	.align		4
        /*0018*/ 	.word	0x00000000
	.align		4
        /*001c*/ 	.word	0xfffffffd
	.align		4
        /*0020*/ 	.word	0x00000000
	.align		4
        /*0024*/ 	.word	0xfffffffc


//--------------------- .nv.constant4             --------------------------
	.section	.nv.constant4,"a",@progbits
	.align	8
	.align		8
.nv.constant4:
        /*0000*/ 	.dword	__assertfail
	.align		8
        /*0008*/ 	.dword	__unnamed_1
	.align		8
        /*0010*/ 	.dword	__unnamed_2
	.align		8
        /*0018*/ 	.dword	_ZN39_INTERNAL_ed811776_4_k_cu_eeecf03f_28964cuda3std3__45__cpo5beginE
	.align		8
        /*0020*/ 	.dword	_ZN39_INTERNAL_ed811776_4_k_cu_eeecf03f_28964cuda3std3__45__cpo3endE
	.align		8
        /*0028*/ 	.dword	_ZN39_INTERNAL_ed811776_4_k_cu_eeecf03f_28964cuda3std3__45__cpo6cbeginE
	.align		8
        /*0030*/ 	.dword	_ZN39_INTERNAL_ed811776_4_k_cu_eeecf03f_28964cuda3std3__45__cpo4cendE
	.align		8
        /*0038*/ 	.dword	_ZN39_INTERNAL_ed811776_4_k_cu_eeecf03f_28964cuda3std3__441_GLOBAL__N__ed811776_4_k_cu_eeecf03f_28966ignoreE
	.align		8
        /*0040*/ 	.dword	_ZN39_INTERNAL_ed811776_4_k_cu_eeecf03f_28964cuda3std3__419piecewise_constructE
	.align		8
        /*0048*/ 	.dword	_ZN39_INTERNAL_ed811776_4_k_cu_eeecf03f_28964cuda3std3__48in_placeE
	.align		8
        /*0050*/ 	.dword	_ZN39_INTERNAL_ed811776_4_k_cu_eeecf03f_28964cuda3std6ranges3__45__cpo4swapE
	.align		8
        /*0058*/ 	.dword	_ZN39_INTERNAL_ed811776_4_k_cu_eeecf03f_28964cuda3std6ranges3__45__cpo9iter_moveE
	.align		8
        /*0060*/ 	.dword	_ZN39_INTERNAL_ed811776_4_k_cu_eeecf03f_28964cute7productE
	.align		8
        /*0068*/ 	.dword	_ZN39_INTERNAL_ed811776_4_k_cu_eeecf03f_28964cute1_E
	.align		8
        /*0070*/ 	.dword	$str$24
	.align		8
        /*0078*/ 	.dword	$str$25


//--------------------- .text._ZN7cutlass13device_kernelINS_4fmha6kernel28FmhaKernelTmaWarpSpecializedINS1_10collective30FmhaMainloopTmaWarpSpecializedINS_12float_e4m3_tEffN4cute5tupleIJNS7_1CILi128EEENS9_ILi64EEENS9_ILi192EEEEEENS8_IJiNS9_ILi1EEENS8_IJiiEEEEEESG_NS8_IJSE_iSF_EEENS4_12CausalFusionEJEEENS4_15FmhaFwdEpilogueIS6_fNS8_IJSB_SC_SB_EEEEENS2_23IndividualTileSchedulerEJEEEEEvNT_6ParamsE --------------------------
	.section	.text._ZN7cutlass13device_kernelINS_4fmha6kernel28FmhaKernelTmaWarpSpecializedINS1_10collective30FmhaMainloopTmaWarpSpecializedINS_12float_e4m3_tEffN4cute5tupleIJNS7_1CILi128EEENS9_ILi64EEENS9_ILi192EEEEEENS8_IJiNS9_ILi1EEENS8_IJiiEEEEEESG_NS8_IJSE_iSF_EEENS4_12CausalFusionEJEEENS4_15FmhaFwdEpilogueIS6_fNS8_IJSB_SC_SB_EEEEENS2_23IndividualTileSchedulerEJEEEEEvNT_6ParamsE,"ax",@progbits
	.align	128
.text._ZN7cutlass13device_kernelINS_4fmha6kernel28FmhaKernelTmaWarpSpecializedINS1_10collective30FmhaMainloopTmaWarpSpecializedINS_12float_e4m3_tEffN4cute5tupleIJNS7_1CILi128EEENS9_ILi64EEENS9_ILi192EEEEEENS8_IJiNS9_ILi1EEENS8_IJiiEEEEEESG_NS8_IJSE_iSF_EEENS4_12CausalFusionEJEEENS4_15FmhaFwdEpilogueIS6_fNS8_IJSB_SC_SB_EEEEENS2_23IndividualTileSchedulerEJEEEEEvNT_6ParamsE:
        .type           _ZN7cutlass13device_kernelINS_4fmha6kernel28FmhaKernelTmaWarpSpecializedINS1_10collective30FmhaMainloopTmaWarpSpecializedINS_12float_e4m3_tEffN4cute5tupleIJNS7_1CILi128EEENS9_ILi64EEENS9_ILi192EEEEEENS8_IJiNS9_ILi1EEENS8_IJiiEEEEEESG_NS8_IJSE_iSF_EEENS4_12CausalFusionEJEEENS4_15FmhaFwdEpilogueIS6_fNS8_IJSB_SC_SB_EEEEENS2_23IndividualTileSchedulerEJEEEEEvNT_6ParamsE,@function
        .size           _ZN7cutlass13device_kernelINS_4fmha6kernel28FmhaKernelTmaWarpSpecializedINS1_10collective30FmhaMainloopTmaWarpSpecializedINS_12float_e4m3_tEffN4cute5tupleIJNS7_1CILi128EEENS9_ILi64EEENS9_ILi192EEEEEENS8_IJiNS9_ILi1EEENS8_IJiiEEEEEESG_NS8_IJSE_iSF_EEENS4_12CausalFusionEJEEENS4_15FmhaFwdEpilogueIS6_fNS8_IJSB_SC_SB_EEEEENS2_23IndividualTileSchedulerEJEEEEEvNT_6ParamsE,(.L_x_122 - _ZN7cutlass13device_kernelINS_4fmha6kernel28FmhaKernelTmaWarpSpecializedINS1_10collective30FmhaMainloopTmaWarpSpecializedINS_12float_e4m3_tEffN4cute5tupleIJNS7_1CILi128EEENS9_ILi64EEENS9_ILi192EEEEEENS8_IJiNS9_ILi1EEENS8_IJiiEEEEEESG_NS8_IJSE_iSF_EEENS4_12CausalFusionEJEEENS4_15FmhaFwdEpilogueIS6_fNS8_IJSB_SC_SB_EEEEENS2_23IndividualTileSchedulerEJEEEEEvNT_6ParamsE)
        .other          _ZN7cutlass13device_kernelINS_4fmha6kernel28FmhaKernelTmaWarpSpecializedINS1_10collective30FmhaMainloopTmaWarpSpecializedINS_12float_e4m3_tEffN4cute5tupleIJNS7_1CILi128EEENS9_ILi64EEENS9_ILi192EEEEEENS8_IJiNS9_ILi1EEENS8_IJiiEEEEEESG_NS8_IJSE_iSF_EEENS4_12CausalFusionEJEEENS4_15FmhaFwdEpilogueIS6_fNS8_IJSB_SC_SB_EEEEENS2_23IndividualTileSchedulerEJEEEEEvNT_6ParamsE,@"STO_CUDA_ENTRY STV_DEFAULT"
_ZN7cutlass13device_kernelINS_4fmha6kernel28FmhaKernelTmaWarpSpecializedINS1_10collective30FmhaMainloopTmaWarpSpecializedINS_12float_e4m3_tEffN4cute5tupleIJNS7_1CILi128EEENS9_ILi64EEENS9_ILi192EEEEEENS8_IJiNS9_ILi1EEENS8_IJiiEEEEEESG_NS8_IJSE_iSF_EEENS4_12CausalFusionEJEEENS4_15FmhaFwdEpilogueIS6_fNS8_IJSB_SC_SB_EEEEENS2_23IndividualTileSchedulerEJEEEEEvNT_6ParamsE:
[----:B------:R-:W1:Y:S01]  /*0000*/  LDC R1, c[0x0][0x28] ;  /* 0x00000a00ff017b82 */ /* 0x000e620000000800 */
[----:B------:R-:W2:Y:S01]  /*0010*/  S2R R0, SR_TID.X ;  /* 0x0000000000007919 */ /* 0x000ea20000002100 */
[----:B------:R-:W-:Y:S01]  /*0020*/  ELECT P1, URZ, PT ;  /* 0x00000000003f782f */ /* 0x000fe20003820000 */
[----:B------:R-:W-:Y:S01]  /*0030*/  BSSY B0, `(.L_x_0) ;  /* 0x0000017000007945 */ /* 0x000fe20003800000 */
[----:B--2---:R-:W-:-:S05]  /*0040*/  SHF.R.U32.HI R2, RZ, 0x5, R0 ;  /* 0x00000005ff027819 */ /* 0x004fca0000011600 */
[----:B------:R-:W2:Y:S02]  /*0050*/  SHFL.IDX PT, R3, R2, RZ, 0x1f ;  /* 0x00001fff02037589 */ /* 0x000ea400000e0000 */
[----:B--2---:R-:W-:Y:S02]  /*0060*/  R2UR UR4, R3 ;  /* 0x00000000030472ca */ /* 0x004fe400000e0000 */
[----:B------:R-:W-:-:S06]  /*0070*/  SHF.R.U32.HI R3, RZ, 0x7, R0 ;  /* 0x00000007ff037819 */ /* 0x000fcc0000011600 */
[----:B------:R-:W2:Y:S05]  /*0080*/  SHFL.IDX PT, R3, R3, RZ, 0x1f ;  /* 0x00001fff03037589 */ /* 0x000eaa00000e0000 */
[----:B------:R-:W-:Y:S02]  /*0090*/  USHF.R.S32.HI UR5, URZ, 0x1f, UR4 ;  /* 0x0000001f3f057899 */ /* 0x000fe40008011404 */
[----:B------:R-:W-:Y:S02]  /*00a0*/  ISETP.NE.OR P0, PT, RZ, UR4, !P1 ;  /* 0x00000004ff007c0c */ /* 0x000fe4000cf05670 */
[----:B------:R-:W-:-:S04]  /*00b0*/  ULEA.HI UR5, UR5, UR4, URZ, 0x2 ;  /* 0x0000000405057291 */ /* 0x000fc8000f8f103f */
[----:B------:R-:W-:-:S04]  /*00c0*/  ULOP3.LUT UR5, UR5, 0xfffffffc, URZ, 0xc0, !UPT ;  /* 0xfffffffc05057892 */ /* 0x000fc8000f8ec03f */
[----:B------:R-:W-:-:S03]  /*00d0*/  UIADD3 UR4, UR4, -UR5, URZ ;  /* 0x8000000504047290 */ /* 0x000fc6000fffe03f */
[----:B-1----:R-:W-:Y:S09]  /*00e0*/  @P0 BRA `(.L_x_1) ;  /* 0x00000000002c0947 */ /* 0x002ff20003800000 */
[----:B------:R-:W-:Y:S02]  /*00f0*/  ULDC.64 UR6, c[0x0][0x198] ;  /* 0x0000660000067ab9 */ /* 0x000fe40000000a00 */
[----:B------:R-:W-:Y:S02]  /*0100*/  UIADD3 UR8, UP0, UR6, 0xf0, URZ ;  /* 0x000000f006087890 */ /* 0x000fe4000ff1e03f */
[----:B------:R-:W-:Y:S02]  /*0110*/  UIADD3 UR10, UP1, UR6, 0x1f0, URZ ;  /* 0x000001f0060a7890 */ /* 0x000fe4000ff3e03f */
[----:B------:R-:W-:Y:S02]  /*0120*/  UIADD3 UR6, UP2, UR6, 0x2f0, URZ ;  /* 0x000002f006067890 */ /* 0x000fe4000ff5e03f */
[----:B------:R-:W-:Y:S02]  /*0130*/  UIADD3.X UR9, URZ, UR7, URZ, UP0, !UPT ;  /* 0x000000073f097290 */ /* 0x000fe400087fe43f */
[----:B------:R-:W-:-:S02]  /*0140*/  UIADD3.X UR11, URZ, UR7, URZ, UP1, !UPT ;  /* 0x000000073f0b7290 */ /* 0x000fc40008ffe43f */
[----:B------:R-:W-:-:S05]  /*0150*/  UIADD3.X UR7, URZ, UR7, URZ, UP2, !UPT ;  /* 0x000000073f077290 */ /* 0x000fca00097fe43f */
[----:B------:R1:W-:Y:S02]  /*0160*/  UTMACCTL.PF [UR8] ;  /* 0x00000000080079b9 */ /* 0x0003e40008040000 */
[----:B------:R1:W-:Y:S02]  /*0170*/  UTMACCTL.PF [UR10] ;  /* 0x000000000a0079b9 */ /* 0x0003e40008040000 */
[----:B------:R1:W-:Y:S02]  /*0180*/  UTMACCTL.PF [UR6] ;  /* 0x00000000060079b9 */ /* 0x0003e40008040000 */
[----:B-1----:R-:W-:Y:S01]  /*0190*/  NOP ;  /* 0x0000000000007918 */ /* 0x002fe20000000000 */
.L_x_1:
[----:B------:R-:W-:Y:S05]  /*01a0*/  BSYNC B0 ;  /* 0x0000000000007941 */ /* 0x000fea0003800000 */
.L_x_0:
[----:B------:R-:W1:Y:S01]  /*01b0*/  SHFL.IDX PT, R4, R2, RZ, 0x1f ;  /* 0x00001fff02047589 */ /* 0x000e6200000e0000 */
[----:B--2---:R-:W-:Y:S01]  /*01c0*/  R2UR UR36, R3 ;  /* 0x00000000032472ca */ /* 0x004fe200000e0000 */
[----:B------:R-:W-:-:S12]  /*01d0*/  UISETP.NE.AND UP0, UPT, UR4, 0x1, UPT ;  /* 0x000000010400788c */ /* 0x000fd8000bf05270 */
[----:B------:R-:W-:Y:S02]  /*01e0*/  UIADD3 UR7, UR36, -0x1, URZ ;  /* 0xffffffff24077890 */ /* 0x000fe4000fffe03f */
[----:B------:R-:W-:Y:S02]  /*01f0*/  UISETP.EQ.AND UP0, UPT, UR36, URZ, !UP0 ;  /* 0x0000003f2400728c */ /* 0x000fe4000c702270 */
[----:B------:R-:W-:Y:S02]  /*0200*/  UISETP.GE.U32.AND UP1, UPT, UR7, 0x4, UPT ;  /* 0x000000040700788c */ /* 0x000fe4000bf26070 */
[----:B------:R-:W-:Y:S01]  /*0210*/  USEL UR5, URZ, 0x1, !UP0 ;  /* 0x000000013f057887 */ /* 0x000fe2000c000000 */
[----:B-1----:R-:W-:-:S03]  /*0220*/  ISETP.NE.AND P0, PT, R4, RZ, PT ;  /* 0x000000ff0400720c */ /* 0x002fc60003f05270 */
[----:B------:R-:W-:-:S10]  /*0230*/  USEL UR5, UR5, 0x2, UP1 ;  /* 0x0000000205057887 */ /* 0x000fd40008800000 */
[----:B------:R-:W-:Y:S05]  /*0240*/  @P0 BRA `(.L_x_2) ;  /* 0x0000000000480947 */ /* 0x000fea0003800000 */
[----:B------:R-:W1:Y:S01]  /*0250*/  S2UR UR8, SR_CgaCtaId ;  /* 0x00000000000879c3 */ /* 0x000e620000008800 */
[----:B------:R-:W-:Y:S01]  /*0260*/  UMOV UR6, 0x400 ;  /* 0x0000040000067882 */ /* 0x000fe20000000000 */
[----:B------:R-:W-:Y:S01]  /*0270*/  UMOV UR9, 0x1 ;  /* 0x0000000100097882 */ /* 0x000fe20000000000 */
[----:B------:R-:W-:Y:S01]  /*0280*/  UMOV UR10, 0x80 ;  /* 0x00000080000a7882 */ /* 0x000fe20000000000 */
[----:B------:R-:W-:Y:S01]  /*0290*/  ELECT P0, URZ, PT ;  /* 0x00000000003f782f */ /* 0x000fe20003800000 */
[----:B------:R-:W-:-:S04]  /*02a0*/  UIADD3 UR10, -UR10, 0x100000, URZ ;  /* 0x001000000a0a7890 */ /* 0x000fc8000fffe13f */
[----:B------:R-:W-:Y:S02]  /*02b0*/  USHF.L.U32 UR11, UR10, 0xb, URZ ;  /* 0x0000000b0a0b7899 */ /* 0x000fe4000800063f */
[----:B------:R-:W-:Y:S02]  /*02c0*/  USHF.L.U32 UR10, UR10, 0x1, URZ ;  /* 0x000000010a0a7899 */ /* 0x000fe4000800063f */
[----:B-1----:R-:W-:Y:S02]  /*02d0*/  ULEA UR6, UR8, UR6, 0x18 ;  /* 0x0000000608067291 */ /* 0x002fe4000f8ec03f */
[----:B------:R-:W-:-:S04]  /*02e0*/  UIADD3 UR8, -UR9, 0x100000, URZ ;  /* 0x0010000009087890 */ /* 0x000fc8000fffe13f */
[----:B------:R-:W-:Y:S02]  /*02f0*/  USHF.L.U32 UR9, UR8, 0xb, URZ ;  /* 0x0000000b08097899 */ /* 0x000fe4000800063f */
[----:B------:R-:W-:Y:S01]  /*0300*/  USHF.L.U32 UR8, UR8, 0x1, URZ ;  /* 0x0000000108087899 */ /* 0x000fe2000800063f */
[----:B------:R-:W1:Y:S11]  /*0310*/  FENCE.VIEW.ASYNC.S ;  /* 0x00000000000073c6 */ /* 0x000e760000000000 */
[----:B-1----:R1:W2:Y:S01]  /*0320*/  SYNCS.EXCH.64 URZ, [UR6+0x15050], UR8 ;  /* 0x01505008063f75b2 */ /* 0x0022a20008000100 */
[----:B------:R1:W3:Y:S01]  /*0330*/  SYNCS.EXCH.64 URZ, [UR6+0x15060], UR10 ;  /* 0x0150600a063f75b2 */ /* 0x0002e20008000100 */
[----:B------:R1:W4:Y:S01]  /*0340*/  SYNCS.EXCH.64 URZ, [UR6+0x15058], UR8 ;  /* 0x01505808063f75b2 */ /* 0x0003220008000100 */
[----:B------:R1:W1:Y:S01]  /*0350*/  SYNCS.EXCH.64 URZ, [UR6+0x15068], UR10 ;  /* 0x0150680a063f75b2 */ /* 0x0002620008000100 */
[----:B------:R-:W-:Y:S01]  /*0360*/  NOP ;  /* 0x0000000000007918 */ /* 0x000fe20000000000 */
.L_x_2:
[----:B------:R-:W5:Y:S01]  /*0370*/  SHFL.IDX PT, R3, R2, RZ, 0x1f ;  /* 0x00001fff02037589 */ /* 0x000f6200000e0000 */
[----:B------:R-:W-:Y:S01]  /*0380*/  NOP ;  /* 0x0000000000007918 */ /* 0x000fe20000000000 */
[----:B-----5:R-:W-:-:S13]  /*0390*/  ISETP.NE.AND P0, PT, R3, RZ, PT ;  /* 0x000000ff0300720c */ /* 0x020fda0003f05270 */
[----:B------:R-:W-:Y:S05]  /*03a0*/  @P0 BRA `(.L_x_3) ;  /* 0x0000000000600947 */ /* 0x000fea0003800000 */
[----:B-1----:R-:W1:Y:S01]  /*03b0*/  S2UR UR8, SR_CgaCtaId ;  /* 0x00000000000879c3 */ /* 0x002e620000008800 */
[----:B------:R-:W-:Y:S01]  /*03c0*/  UMOV UR6, 0x400 ;  /* 0x0000040000067882 */ /* 0x000fe20000000000 */
[----:B------:R-:W-:Y:S01]  /*03d0*/  UMOV UR10, 0x1 ;  /* 0x00000001000a7882 */ /* 0x000fe20000000000 */
[----:B------:R-:W-:Y:S01]  /*03e0*/  UMOV UR9, 0x100 ;  /* 0x0000010000097882 */ /* 0x000fe20000000000 */
[----:B------:R-:W-:-:S04]  /*03f0*/  UIADD3 UR10, -UR10, 0x100000, URZ ;  /* 0x001000000a0a7890 */ /* 0x000fc8000fffe13f */
[----:B------:R-:W-:Y:S02]  /*0400*/  USHF.L.U32 UR11, UR10, 0xb, URZ ;  /* 0x0000000b0a0b7899 */ /* 0x000fe4000800063f */
[----:B------:R-:W-:Y:S01]  /*0410*/  USHF.L.U32 UR10, UR10, 0x1, URZ ;  /* 0x000000010a0a7899 */ /* 0x000fe2000800063f */
[----:B------:R-:W-:Y:S01]  /*0420*/  ELECT P0, URZ, PT ;  /* 0x00000000003f782f */ /* 0x000fe20003800000 */
[----:B-1----:R-:W-:Y:S02]  /*0430*/  ULEA UR6, UR8, UR6, 0x18 ;  /* 0x0000000608067291 */ /* 0x002fe4000f8ec03f */
[----:B------:R-:W-:-:S04]  /*0440*/  UIADD3 UR8, -UR9, 0x100000, URZ ;  /* 0x0010000009087890 */ /* 0x000fc8000fffe13f */
[----:B------:R-:W-:Y:S02]  /*0450*/  USHF.L.U32 UR9, UR8, 0xb, URZ ;  /* 0x0000000b08097899 */ /* 0x000fe4000800063f */
[----:B------:R-:W-:Y:S01]  /*0460*/  USHF.L.U32 UR8, UR8, 0x1, URZ ;  /* 0x0000000108087899 */ /* 0x000fe2000800063f */
[----:B------:R-:W1:Y:S03]  /*0470*/  FENCE.VIEW.ASYNC.S ;  /* 0x00000000000073c6 */ /* 0x000e660000000000 */
[----:B-1----:R1:W1:Y:S08]  /*0480*/  SYNCS.EXCH.64 URZ, [UR6+0x15000], UR10 ;  /* 0x0150000a063f75b2 */ /* 0x0022700008000100 */
[----:B------:R1:W1:Y:S01]  /*0490*/  SYNCS.EXCH.64 URZ, [UR6+0x15028], UR8 ;  /* 0x01502808063f75b2 */ /* 0x0002620008000100 */
        /* <DEDUP_REMOVED lines=8> */
[----:B------:R-:W-:Y:S01]  /*0520*/  NOP ;  /* 0x0000000000007918 */ /* 0x000fe20000000000 */
.L_x_3:
        /* <DEDUP_REMOVED lines=21> */
[----:B------:R-:W-:Y:S01]  /*0680*/  NOP ;  /* 0x0000000000007918 */ /* 0x000fe20000000000 */
.L_x_4:
[----:B------:R-:W5:Y:S01]  /*0690*/  SHFL.IDX PT, R3, R2, RZ, 0x1f ;  /* 0x00001fff02037589 */ /* 0x000f6200000e0000 */
[----:B------:R-:W-:Y:S01]  /*06a0*/  ELECT P0, URZ, PT ;  /* 0x00000000003f782f */ /* 0x000fe20003800000 */
[----:B------:R-:W-:Y:S01]  /*06b0*/  NOP ;  /* 0x0000000000007918 */ /* 0x000fe20000000000 */
[----:B-1----:R-:W-:Y:S02]  /*06c0*/  UMOV UR8, 0x80 ;  /* 0x0000008000087882 */ /* 0x002fe40000000000 */
[C---:B-----5:R-:W-:Y:S02]  /*06d0*/  ISETP.NE.OR P0, PT, R3.reuse, RZ, !P0 ;  /* 0x000000ff0300720c */ /* 0x060fe40004705670 */
[----:B------:R-:W-:-:S11]  /*06e0*/  ISETP.NE.AND P2, PT, R3, RZ, PT ;  /* 0x000000ff0300720c */ /* 0x000fd60003f45270 */
[----:B------:R-:W-:Y:S01]  /*06f0*/  VOTEU.ALL UP0, P0 ;  /* 0x00000000003f7886 */ /* 0x000fe20000000000 */
[----:B------:R-:W-:Y:S01]  /*0700*/  VOTEU.ALL UP2, P0 ;  /* 0x00000000003f7886 */ /* 0x000fe20000040000 */
[----:B------:R-:W-:Y:S01]  /*0710*/  VOTEU.ALL UP3, P0 ;  /* 0x00000000003f7886 */ /* 0x000fe20000060000 */
[----:B------:R-:W-:Y:S02]  /*0720*/  VOTEU.ALL UP4, P0 ;  /* 0x00000000003f7886 */ /* 0x000fe40000080000 */
[----:B------:R-:W1:Y:S01]  /*0730*/  @!UP0 S2UR UR10, SR_CgaCtaId ;  /* 0x00000000000a89c3 */ /* 0x000e620000008800 */
[----:B------:R-:W-:Y:S01]  /*0740*/  @!UP0 UMOV UR6, 0x400 ;  /* 0x0000040000068882 */ /* 0x000fe20000000000 */
[----:B------:R-:W-:-:S04]  /*0750*/  @!UP0 UIADD3 UR8, -UR8, 0x100000, URZ ;  /* 0x0010000008088890 */ /* 0x000fc8000fffe13f */
[----:B------:R-:W-:Y:S02]  /*0760*/  @!UP0 USHF.L.U32 UR9, UR8, 0xb, URZ ;  /* 0x0000000b08098899 */ /* 0x000fe4000800063f */
[----:B------:R-:W-:Y:S02]  /*0770*/  @!UP0 USHF.L.U32 UR8, UR8, 0x1, URZ ;  /* 0x0000000108088899 */ /* 0x000fe4000800063f */
[----:B-1----:R-:W-:Y:S01]  /*0780*/  @!UP0 ULEA UR6, UR10, UR6, 0x18 ;  /* 0x000000060a068291 */ /* 0x002fe2000f8ec03f */
[----:B------:R-:W-:Y:S01]  /*0790*/  VOTEU.ALL UP0, P0 ;  /* 0x00000000003f7886 */ /* 0x000fe20000000000 */
[----:B------:R-:W1:Y:S10]  /*07a0*/  FENCE.VIEW.ASYNC.S ;  /* 0x00000000000073c6 */ /* 0x000e740000000000 */
[----:B-1----:R1:W1:Y:S01]  /*07b0*/  @!UP0 SYNCS.EXCH.64 URZ, [UR6+0x15090], UR8 ;  /* 0x01509008063f85b2 */ /* 0x0022620008000100 */
[----:B------:R1:W1:Y:S01]  /*07c0*/  @!UP2 SYNCS.EXCH.64 URZ, [UR6+0x15098], UR8 ;  /* 0x01509808063fa5b2 */ /* 0x0002620008000100 */
[----:B------:R1:W1:Y:S01]  /*07d0*/  @!UP3 SYNCS.EXCH.64 URZ, [UR6+0x150a0], UR8 ;  /* 0x0150a008063fb5b2 */ /* 0x0002620008000100 */
[----:B------:R1:W1:Y:S01]  /*07e0*/  @!UP4 SYNCS.EXCH.64 URZ, [UR6+0x150a8], UR8 ;  /* 0x0150a808063fc5b2 */ /* 0x0002620008000100 */
[----:B------:R-:W-:Y:S01]  /*07f0*/  NOP ;  /* 0x0000000000007918 */ /* 0x000fe20000000000 */
[----:B------:R-:W-:Y:S05]  /*0800*/  @P2 BRA `(.L_x_5) ;  /* 0x0000000000502947 */ /* 0x000fea0003800000 */
[----:B-1----:R-:W1:Y:S01]  /*0810*/  S2UR UR8, SR_CgaCtaId ;  /* 0x00000000000879c3 */ /* 0x002e620000008800 */
        /* <DEDUP_REMOVED lines=12> */
[----:B-1----:R1:W1:Y:S01]  /*08e0*/  SYNCS.EXCH.64 URZ, [UR6+0x150c0], UR8 ;  /* 0x0150c008063f75b2 */ /* 0x0022620008000100 */
[----:B------:R1:W1:Y:S01]  /*08f0*/  SYNCS.EXCH.64 URZ, [UR6+0x150d8], UR10 ;  /* 0x0150d80a063f75b2 */ /* 0x0002620008000100 */
[----:B------:R1:W1:Y:S01]  /*0900*/  SYNCS.EXCH.64 URZ, [UR6+0x150c8], UR8 ;  /* 0x0150c808063f75b2 */ /* 0x0002620008000100 */
[----:B------:R1:W1:Y:S01]  /*0910*/  SYNCS.EXCH.64 URZ, [UR6+0x150e0], UR10 ;  /* 0x0150e00a063f75b2 */ /* 0x0002620008000100 */
[----:B------:R1:W1:Y:S01]  /*0920*/  SYNCS.EXCH.64 URZ, [UR6+0x150d0], UR8 ;  /* 0x0150d008063f75b2 */ /* 0x0002620008000100 */
[----:B------:R1:W1:Y:S01]  /*0930*/  SYNCS.EXCH.64 URZ, [UR6+0x150e8], UR10 ;  /* 0x0150e80a063f75b2 */ /* 0x0002620008000100 */
[----:B------:R-:W-:Y:S01]  /*0940*/  NOP ;  /* 0x0000000000007918 */ /* 0x000fe20000000000 */
.L_x_5:
[----:B------:R-:W-:Y:S01]  /*0950*/  ISETP.NE.AND P0, PT, RZ, UR36, PT ;  /* 0x00000024ff007c0c */ /* 0x000fe2000bf05270 */
[----:B------:R-:W-:Y:S01]  /*0960*/  IMAD.U32 R2, RZ, RZ, UR4 ;  /* 0x00000004ff027e24 */ /* 0x000fe2000f8e00ff */
[----:B------:R-:W-:Y:S01]  /*0970*/  NOP ;  /* 0x0000000000007918 */ /* 0x000fe20000000000 */
[----:B-1234-:R-:W-:Y:S03]  /*0980*/  BAR.SYNC.DEFER_BLOCKING 0x0 ;  /* 0x0000000000007b1d */ /* 0x01efe60000010000 */
[----:B------:R-:W-:-:S07]  /*0990*/  ISETP.EQ.AND P2, PT, R2, 0x1, P1 ;  /* 0x000000010200780c */ /* 0x000fce0000f42270 */
[----:B------:R-:W-:Y:S06]  /*09a0*/  @!P0 BRA `(.L_x_6) ;  /* 0x0000009400708947 */ /* 0x000fec0003800000 */
[----:B------:R-:W-:-:S06]  /*09b0*/  UISETP.GT.U32.AND UP0, UPT, UR7, 0x3, UPT ;  /* 0x000000030700788c */ /* 0x000fcc000bf04070 */
[----:B------:R-:W-:-:S13]  /*09c0*/  PLOP3.LUT P0, PT, PT, PT, UP0, 0x80, 0x0 ;  /* 0x000000000000781c */ /* 0x000fda0003f0f008 */
[----:B------:R-:W-:Y:S05]  /*09d0*/  @P0 EXIT ;  /* 0x000000000000094d */ /* 0x000fea0003800000 */
.L_x_7:
[----:B------:R-:W-:-:S08]  /*09e0*/  NOP ;  /* 0x0000000000007918 */ /* 0x000fd00000000000 */
[----:B------:R-:W1:Y:S02]  /*09f0*/  USETMAXREG.TRY_ALLOC.CTAPOOL UP0, 0xf0 ;  /* 0x000000f0000079c8 */ /* 0x000e640008000600 */
[----:B-1----:R-:W-:-:S13]  /*0a00*/  PLOP3.LUT P0, PT, PT, PT, UP0, 0x80, 0x0 ;  /* 0x000000000000781c */ /* 0x002fda0003f0f008 */
[----:B------:R-:W-:Y:S05]  /*0a10*/  @!P0 BRA `(.L_x_7) ;  /* 0xfffffffc00f08947 */ /* 0x000fea000383ffff */
[----:B------:R-:W-:Y:S01]  /*0a20*/  UISETP.NE.AND UP0, UPT, UR36, 0x1, UPT ;  /* 0x000000012400788c */ /* 0x000fe2000bf05270 */
[----:B------:R-:W1:Y:S01]  /*0a30*/  S2UR UR8, SR_CTAID.X ;  /* 0x00000000000879c3 */ /* 0x000e620000002500 */
[----:B------:R-:W-:Y:S01]  /*0a40*/  UMOV UR4, URZ ;  /* 0x0000003f00047c82 */ /* 0x000fe20008000000 */
[----:B------:R-:W-:-:S03]  /*0a50*/  UMOV UR6, URZ ;  /* 0x0000003f00067c82 */ /* 0x000fc60008000000 */
[----:B------:R-:W-:-:S13]  /*0a60*/  PLOP3.LUT P0, PT, PT, PT, UP0, 0x80, 0x0 ;  /* 0x000000000000781c */ /* 0x000fda0003f0f008 */
[----:B------:R-:W-:Y:S05]  /*0a70*/  @!P0 BRA `(.L_x_8) ;  /* 0x00000000003c8947 */ /* 0x000fea0003800000 */
[----:B------:R-:W-:Y:S01]  /*0a80*/  UISETP.NE.AND UP0, UPT, UR36, 0x2, UPT ;  /* 0x000000022400788c */ /* 0x000fe2000bf05270 */
[----:B------:R-:W-:-:S05]  /*0a90*/  UMOV UR6, 0x1 ;  /* 0x0000000100067882 */ /* 0x000fca0000000000 */
[----:B------:R-:W-:-:S13]  /*0aa0*/  PLOP3.LUT P1, PT, PT, PT, UP0, 0x80, 0x0 ;  /* 0x000000000000781c */ /* 0x000fda0003f2f008 */
[----:B------:R-:W-:Y:S05]  /*0ab0*/  @!P1 BRA `(.L_x_8) ;  /* 0x00000000002c9947 */ /* 0x000fea0003800000 */
[----:B------:R-:W-:-:S06]  /*0ac0*/  UISETP.NE.AND UP0, UPT, UR36, 0x3, UPT ;  /* 0x000000032400788c */ /* 0x000fcc000bf05270 */
[----:B------:R-:W-:-:S13]  /*0ad0*/  PLOP3.LUT P1, PT, PT, PT, UP0, 0x80, 0x0 ;  /* 0x000000000000781c */ /* 0x000fda0003f2f008 */
[----:B------:R-:W-:Y:S05]  /*0ae0*/  @!P1 BRA `(.L_x_9) ;  /* 0x0000000000189947 */ /* 0x000fea0003800000 */
[----:B------:R-:W-:-:S11]  /*0af0*/  UISETP.NE.AND UP0, UPT, UR36, 0x4, UPT ;  /* 0x000000042400788c */ /* 0x000fd6000bf05270 */
[----:B------:R-:W-:Y:S01]  /*0b00*/  @!UP0 UMOV UR4, 0x1 ;  /* 0x0000000100048882 */ /* 0x000fe20000000000 */
[----:B------:R-:W-:Y:S01]  /*0b10*/  @!UP0 UMOV UR6, 0x1 ;  /* 0x0000000100068882 */ /* 0x000fe20000000000 */
[----:B------:R-:W-:Y:S01]  /*0b20*/  @UP0 UMOV UR4, URZ ;  /* 0x0000003f00040c82 */ /* 0x000fe20008000000 */
[----:B------:R-:W-:Y:S01]  /*0b30*/  @UP0 UMOV UR6, URZ ;  /* 0x0000003f00060c82 */ /* 0x000fe20008000000 */
[----:B------:R-:W-:Y:S05]  /*0b40*/  BRA `(.L_x_8) ;  /* 0x0000000000087947 */ /* 0x000fea0003800000 */
.L_x_9:
[----:B------:R-:W-:Y:S01]  /*0b50*/  UMOV UR4, 0x1 ;  /* 0x0000000100047882 */ /* 0x000fe20000000000 */
[----:B------:R-:W-:-:S05]  /*0b60*/  UMOV UR6, URZ ;  /* 0x0000003f00067c82 */ /* 0x000fca0008000000 */
.L_x_8:
[----:B------:R-:W-:Y:S05]  /*0b70*/  @!P0 BRA `(.L_x_10) ;  /* 0x0000000000408947 */ /* 0x000fea0003800000 */
[----:B------:R-:W-:-:S06]  /*0b80*/  UISETP.NE.AND UP0, UPT, UR36, 0x2, UPT ;  /* 0x000000022400788c */ /* 0x000fcc000bf05270 */
[----:B------:R-:W-:-:S13]  /*0b90*/  PLOP3.LUT P0, PT, PT, PT, UP0, 0x80, 0x0 ;  /* 0x000000000000781c */ /* 0x000fda0003f0f008 */
[----:B------:R-:W-:Y:S05]  /*0ba0*/  @!P0 BRA `(.L_x_11) ;  /* 0x00000000002c8947 */ /* 0x000fea0003800000 */
[----:B------:R-:W-:-:S06]  /*0bb0*/  UISETP.NE.AND UP0, UPT, UR36, 0x3, UPT ;  /* 0x000000032400788c */ /* 0x000fcc000bf05270 */
[----:B------:R-:W-:-:S13]  /*0bc0*/  PLOP3.LUT P0, PT, PT, PT, UP0, 0x80, 0x0 ;  /* 0x000000000000781c */ /* 0x000fda0003f0f008 */
[----:B------:R-:W-:Y:S05]  /*0bd0*/  @!P0 BRA `(.L_x_12) ;  /* 0x0000000000188947 */ /* 0x000fea0003800000 */
[----:B------:R-:W-:Y:S01]  /*0be0*/  UISETP.NE.AND UP0, UPT, UR36, 0x4, UPT ;  /* 0x000000042400788c */ /* 0x000fe2000bf05270 */
[----:B-1----:R-:W-:-:S05]  /*0bf0*/  UMOV UR37, UR8 ;  /* 0x0000000800257c82 */ /* 0x002fca0008000000 */
[----:B------:R-:W-:-:S13]  /*0c00*/  PLOP3.LUT P0, PT, PT, PT, UP0, 0x80, 0x0 ;  /* 0x000000000000781c */ /* 0x000fda0003f0f008 */
[----:B------:R-:W-:Y:S05]  /*0c10*/  @P0 BRA `(.L_x_13) ;  /* 0x00000000001c0947 */ /* 0x000fea0003800000 */
[----:B------:R-:W-:Y:S01]  /*0c20*/  ULEA UR37, UR8, 0x3, 0x1 ;  /* 0x0000000308257891 */ /* 0x000fe2000f8e083f */
[----:B------:R-:W-:Y:S11]  /*0c30*/  BRA `(.L_x_13) ;  /* 0x0000000000147947 */ /* 0x000ff60003800000 */
.L_x_12:
[----:B-1----:R-:W-:Y:S01]  /*0c40*/  ULEA UR37, UR8, 0x2, 0x1 ;  /* 0x0000000208257891 */ /* 0x002fe2000f8e083f */
[----:B------:R-:W-:Y:S11]  /*0c50*/  BRA `(.L_x_13) ;  /* 0x00000000000c7947 */ /* 0x000ff60003800000 */
.L_x_11:
[----:B-1----:R-:W-:Y:S01]  /*0c60*/  ULEA UR37, UR8, 0x1, 0x1 ;  /* 0x0000000108257891 */ /* 0x002fe2000f8e083f */
[----:B------:R-:W-:Y:S11]  /*0c70*/  BRA `(.L_x_13) ;  /* 0x0000000000047947 */ /* 0x000ff60003800000 */
.L_x_10:
[----:B-1----:R-:W-:-:S12]  /*0c80*/  USHF.L.U32 UR37, UR8, 0x1, URZ ;  /* 0x0000000108257899 */ /* 0x002fd8000800063f */
.L_x_13:
[----:B------:R-:W1:Y:S01]  /*0c90*/  LDC R2, c[0x0][0x28c] ;  /* 0x0000a300ff027b82 */ /* 0x000e620000000800 */
[----:B------:R-:W-:Y:S02]  /*0ca0*/  ULOP3.LUT UR9, UR5, 0x1, URZ, 0xfc, !UPT ;  /* 0x0000000105097892 */ /* 0x000fe4000f8efc3f */
[----:B------:R-:W-:Y:S02]  /*0cb0*/  ULEA UR8, UR8, 0xbf, 0x7 ;  /* 0x000000bf08087891 */ /* 0x000fe4000f8e383f */
[----:B------:R-:W-:Y:S02]  /*0cc0*/  UISETP.NE.AND UP0, UPT, UR9, 0x3, UPT ;  /* 0x000000030900788c */ /* 0x000fe4000bf05270 */
[----:B------:R-:W-:-:S04]  /*0cd0*/  USHF.R.U32.HI UR8, URZ, 0x6, UR8 ;  /* 0x000000063f087899 */ /* 0x000fc80008011608 */
[----:B------:R-:W-:Y:S01]  /*0ce0*/  PLOP3.LUT P0, PT, PT, PT, UP0, 0x80, 0x0 ;  /* 0x000000000000781c */ /* 0x000fe20003f0f008 */
[----:B-1----:R-:W-:-:S05]  /*0cf0*/  VIADD R2, R2, 0x3f ;  /* 0x0000003f02027836 */ /* 0x002fca0000000000 */
[----:B------:R-:W-:-:S04]  /*0d00*/  SHF.R.S32.HI R3, RZ, 0x1f, R2 ;  /* 0x0000001fff037819 */ /* 0x000fc80000011402 */
[----:B------:R-:W-:-:S04]  /*0d10*/  LEA.HI R3, R3, R2, RZ, 0x6 ;  /* 0x0000000203037211 */ /* 0x000fc800078f30ff */
[----:B------:R-:W-:-:S04]  /*0d20*/  SHF.R.S32.HI R3, RZ, 0x6, R3 ;  /* 0x00000006ff037819 */ /* 0x000fc80000011403 */
[----:B------:R-:W-:Y:S01]  /*0d30*/  VIMNMX R10, R3, UR8, PT ;  /* 0x00000008030a7c48 */ /* 0x000fe2000bfe0100 */
[----:B------:R-:W-:Y:S06]  /*0d40*/  @!P0 BRA `(.L_x_14) ;  /* 0x0000000000048947 */ /* 0x000fec0003800000 */
[----:B------:R-:W-:Y:S01]  /*0d50*/  BPT.TRAP 0x1 ;  /* 0x000000040000795c */ /* 0x000fe20000300000 */
.L_x_14:
[----:B------:R-:W1:Y:S01]  /*0d60*/  S2UR UR8, SR_CgaCtaId ;  /* 0x00000000000879c3 */ /* 0x000e620000008800 */
[----:B------:R-:W-:Y:S01]  /*0d70*/  UMOV UR38, 0x400 ;  /* 0x0000040000267882 */ /* 0x000fe20000000000 */
[----:B------:R-:W-:Y:S02]  /*0d80*/  MOV R7, UR4 ;  /* 0x0000000400077c02 */ /* 0x000fe40008000f00 */
[----:B------:R-:W-:Y:S02]  /*0d90*/  SHF.R.S32.HI R3, RZ, 0x1f, R0 ;  /* 0x0000001fff037819 */ /* 0x000fe40000011400 */
[----:B------:R-:W-:Y:S02]  /*0da0*/  SHF.L.U32 R7, R7, 0x1f, RZ ;  /* 0x0000001f07077819 */ /* 0x000fe400000006ff */
[----:B------:R-:W-:-:S04]  /*0db0*/  LEA.HI R3, R3, R0, RZ, 0x7 ;  /* 0x0000000003037211 */ /* 0x000fc800078f38ff */
[----:B------:R-:W-:-:S05]  /*0dc0*/  LOP3.LUT R3, R3, 0xffffff80, RZ, 0xc0, !PT ;  /* 0xffffff8003037812 */ /* 0x000fca00078ec0ff */
[----:B------:R-:W-:-:S05]  /*0dd0*/  IMAD.IADD R3, R0, 0x1, -R3 ;  /* 0x0000000100037824 */ /* 0x000fca00078e0a03 */
[----:B------:R-:W-:Y:S01]  /*0de0*/  SHF.R.S32.HI R2, RZ, 0x1f, R3 ;  /* 0x0000001fff027819 */ /* 0x000fe20000011403 */
[----:B-1----:R-:W-:-:S03]  /*0df0*/  ULEA UR38, UR8, UR38, 0x18 ;  /* 0x0000002608267291 */ /* 0x002fc6000f8ec03f */
[CC--:B------:R-:W-:Y:S01]  /*0e00*/  LEA.HI R4, R2.reuse, R3.reuse, RZ, 0x2 ;  /* 0x0000000302047211 */ /* 0x0c0fe200078f10ff */
[----:B------:R-:W-:Y:S01]  /*0e10*/  ULEA UR8, UR6, UR38, 0x3 ;  /* 0x0000002606087291 */ /* 0x000fe2000f8e183f */
[----:B------:R-:W-:Y:S02]  /*0e20*/  LEA.HI R2, R2, R3, RZ, 0x5 ;  /* 0x0000000302027211 */ /* 0x000fe400078f28ff */
[--C-:B------:R-:W-:Y:S02]  /*0e30*/  SHF.R.S32.HI R5, RZ, 0x2, R4.reuse ;  /* 0x00000002ff057819 */ /* 0x100fe40000011404 */
[----:B------:R-:W-:Y:S02]  /*0e40*/  SHF.R.S32.HI R6, RZ, 0x1f, R4 ;  /* 0x0000001fff067819 */ /* 0x000fe40000011404 */
[----:B------:R-:W-:Y:S02]  /*0e50*/  LOP3.LUT R4, R4, 0x7ffffffc, RZ, 0xc0, !PT ;  /* 0x7ffffffc04047812 */ /* 0x000fe400078ec0ff */
[----:B------:R-:W1:Y:S01]  /*0e60*/  SYNCS.PHASECHK.TRANS64.TRYWAIT P1, [UR8+0x15050], R7 ;  /* 0x01505007ff0075a7 */ /* 0x000e620008020148 */
[----:B------:R-:W-:-:S02]  /*0e70*/  LEA.HI R6, R6, R5, RZ, 0x3 ;  /* 0x0000000506067211 */ /* 0x000fc400078f18ff */
[----:B------:R-:W-:Y:S01]  /*0e80*/  IADD3 R4, R3, -R4, RZ ;  /* 0x8000000403047210 */ /* 0x000fe20007ffe0ff */
[----:B------:R-:W-:Y:S01]  /*0e90*/  IMAD.U32 R3, RZ, RZ, UR37 ;  /* 0x00000025ff037e24 */ /* 0x000fe2000f8e00ff */
[----:B------:R-:W-:-:S05]  /*0ea0*/  LOP3.LUT R6, R6, 0xfffffff8, RZ, 0xc0, !PT ;  /* 0xfffffff806067812 */ /* 0x000fca00078ec0ff */
[----:B------:R-:W-:Y:S01]  /*0eb0*/  IMAD.IADD R6, R5, 0x1, -R6 ;  /* 0x0000000105067824 */ /* 0x000fe200078e0a06 */
[----:B------:R-:W-:-:S05]  /*0ec0*/  SHF.R.S32.HI R5, RZ, 0x5, R2 ;  /* 0x00000005ff057819 */ /* 0x000fca0000011402 */
[----:B------:R-:W-:Y:S01]  /*0ed0*/  IMAD R2, R5, 0x10, R6 ;  /* 0x0000001005027824 */ /* 0x000fe200078e0206 */
[----:B-1----:R-:W-:Y:S06]  /*0ee0*/  @!P1 BRA `(.L_x_15) ;  /* 0x000000a400189947 */ /* 0x002fec0003800000 */
.L_x_104:
[----:B-1----:R-:W-:Y:S01]  /*0ef0*/  SHF.L.U32 R7, R4, 0x1, RZ ;  /* 0x0000000104077819 */ /* 0x002fe200000006ff */
[----:B------:R-:W-:Y:S01]  /*0f00*/  IMAD R2, R3, 0x40, R2 ;  /* 0x0000004003027824 */ /* 0x000fe200078e0202 */
[----:B------:R-:W-:Y:S06]  /*0f10*/  @!P0 BRA `(.L_x_16) ;  /* 0x0000000000048947 */ /* 0x000fec0003800000 */
[----:B------:R-:W-:Y:S01]  /*0f20*/  BPT.TRAP 0x1 ;  /* 0x000000040000795c */ /* 0x000fe20000300000 */
.L_x_16:
[----:B------:R-:W-:Y:S01]  /*0f30*/  SHF.L.U32 R11, RZ, 0x1f, RZ ;  /* 0x0000001fff0b7819 */ /* 0x000fe200000006ff */
[----:B------:R-:W-:Y:S01]  /*0f40*/  UIADD3 UR33, UR38, 0x15090, URZ ;  /* 0x0001509026217890 */ /* 0x000fe2000fffe03f */
[----:B------:R-:W-:Y:S02]  /*0f50*/  ISETP.NE.AND P2, PT, RZ, UR7, PT ;  /* 0x00000007ff007c0c */ /* 0x000fe4000bf45270 */
[----:B------:R-:W1:Y:S02]  /*0f60*/  SYNCS.PHASECHK.TRANS64.TRYWAIT P1, [UR38+0x15000], R11 ;  /* 0x0150000bff0075a7 */ /* 0x000e640008020166 */
[----:B-1----:R-:W-:Y:S09]  /*0f70*/  @!P1 BRA `(.L_x_17) ;  /* 0x000000a4000c9947 */ /* 0x002ff20003800000 */
.L_x_105:
[----:B------:R-:W-:Y:S01]  /*0f80*/  ULEA UR32, UR36, UR33, 0x3 ;  /* 0x0000002124207291 */ /* 0x000fe2000f8e183f */
[----:B------:R-:W-:-:S04]  /*0f90*/  SEL R3, RZ, 0x1, P2 ;  /* 0x00000001ff037807 */ /* 0x000fc80001000000 */
[----:B------:R-:W-:-:S04]  /*0fa0*/  SHF.L.U32 R3, R3, 0x1f, RZ ;  /* 0x0000001f03037819 */ /* 0x000fc800000006ff */
[----:B------:R-:W2:Y:S02]  /*0fb0*/  SYNCS.PHASECHK.TRANS64.TRYWAIT P1, [UR32+-0x8], R3 ;  /* 0xfffff803ff0075a7 */ /* 0x000ea40008020160 */
[----:B--2---:R-:W-:Y:S05]  /*0fc0*/  @!P1 BRA `(.L_x_18) ;  /* 0x000000a400109947 */ /* 0x004fea0003800000 */
.L_x_106:
[----:B------:R-:W-:Y:S01]  /*0fd0*/  USHF.R.U32.HI UR4, URZ, 0x4, UR38 ;  /* 0x000000043f047899 */ /* 0x000fe20008011626 */
[----:B------:R-:W-:Y:S01]  /*0fe0*/  WARPGROUP.ARRIVE ;  /* 0x00000000000079c5 */ /* 0x000fe20000000000 */
[----:B------:R-:W-:Y:S01]  /*0ff0*/  UIADD3 UR8, UR38, 0x6000, URZ ;  /* 0x0000600026087890 */ /* 0x000fe2000fffe03f */
[C---:B------:R-:W-:Y:S01]  /*1000*/  IADD3 R5, R7.reuse, 0x9, RZ ;  /* 0x0000000907057810 */ /* 0x040fe20007ffe0ff */
[----:B------:R-:W-:Y:S01]  /*1010*/  ULOP3.LUT UR4, UR4, 0x3fff, URZ, 0xc0, !UPT ;  /* 0x00003fff04047892 */ /* 0x000fe2000f8ec03f */
[C---:B-1----:R-:W-:Y:S01]  /*1020*/  VIADD R3, R7.reuse, 0x8 ;  /* 0x0000000807037836 */ /* 0x042fe20000000000 */
[----:B------:R-:W-:Y:S01]  /*1030*/  USHF.R.U32.HI UR8, URZ, 0x4, UR8 ;  /* 0x000000043f087899 */ /* 0x000fe20008011608 */
[C---:B------:R-:W-:Y:S01]  /*1040*/  ISETP.GE.AND P5, PT, R2.reuse, R5, PT ;  /* 0x000000050200720c */ /* 0x040fe20003fa6270 */
[----:B------:R-:W-:Y:S01]  /*1050*/  ULOP3.LUT UR9, UR4, 0x10000, URZ, 0xfc, !UPT ;  /* 0x0001000004097892 */ /* 0x000fe2000f8efc3f */
[C---:B------:R-:W-:Y:S01]  /*1060*/  ISETP.GT.AND P2, PT, R2.reuse, R7, PT ;  /* 0x000000070200720c */ /* 0x040fe20003f44270 */
[----:B------:R-:W-:Y:S01]  /*1070*/  ULOP3.LUT UR4, UR8, 0x3fff, URZ, 0xc0, !UPT ;  /* 0x00003fff08047892 */ /* 0x000fe2000f8ec03f */
[C---:B------:R-:W-:Y:S01]  /*1080*/  VIADD R5, R7.reuse, 0x19 ;  /* 0x0000001907057836 */ /* 0x040fe20000000000 */
[----:B------:R-:W-:Y:S01]  /*1090*/  UIMAD UR6, UR6, 0x300, UR9 ;  /* 0x00000300060678a4 */ /* 0x000fe2000f8e0209 */
[C---:B------:R-:W-:Y:S01]  /*10a0*/  ISETP.GE.AND P6, PT, R2.reuse, R3, PT ;  /* 0x000000030200720c */ /* 0x040fe20003fc6270 */
[----:B------:R-:W-:Y:S01]  /*10b0*/  ULOP3.LUT UR4, UR4, 0x10000, URZ, 0xfc, !UPT ;  /* 0x0001000004047892 */ /* 0x000fe2000f8efc3f */
[C---:B------:R-:W-:Y:S01]  /*10c0*/  ISETP.GE.AND P3, PT, R2.reuse, R7, PT ;  /* 0x000000070200720c */ /* 0x040fe20003f66270 */
[----:B------:R-:W-:Y:S01]  /*10d0*/  UMOV UR9, 0x80000020 ;  /* 0x8000002000097882 */ /* 0x000fe20000000000 */
[----:B------:R-:W-:Y:S01]  /*10e0*/  UMOV UR11, 0x80000020 ;  /* 0x80000020000b7882 */ /* 0x000fe20000000000 */
[----:B------:R-:W-:Y:S01]  /*10f0*/  UIADD3 UR12, UR6, 0x2, URZ ;  /* 0x00000002060c7890 */ /* 0x000fe2000fffe03f */
[C---:B------:R-:W-:Y:S01]  /*1100*/  IADD3 R3, R7.reuse, 0x18, RZ ;  /* 0x0000001807037810 */ /* 0x040fe20007ffe0ff */
[----:B------:R-:W-:Y:S01]  /*1110*/  UMOV UR8, UR6 ;  /* 0x0000000600087c82 */ /* 0x000fe20008000000 */
[----:B------:R-:W-:Y:S01]  /*1120*/  UMOV UR10, UR4 ;  /* 0x00000004000a7c82 */ /* 0x000fe20008000000 */
[----:B------:R-:W-:Y:S01]  /*1130*/  UIADD3 UR14, UR4, 0x2, URZ ;  /* 0x00000002040e7890 */ /* 0x000fe2000fffe03f */
[----:B------:R-:W-:Y:S01]  /*1140*/  QGMMA.64x64x32.F32.E4M3.E4M3 R24, gdesc[UR8], RZ, !UPT, gsb0 ;  /* 0x00e00000081879f3 */ /* 0x000fe2000c0008ff */
[----:B------:R-:W-:Y:S01]  /*1150*/  UMOV UR13, 0x80000020 ;  /* 0x80000020000d7882 */ /* 0x000fe20000000000 */
[----:B------:R-:W-:Y:S01]  /*1160*/  UMOV UR15, 0x80000020 ;  /* 0x80000020000f7882 */ /* 0x000fe20000000000 */
[----:B------:R-:W-:Y:S01]  /*1170*/  UIADD3 UR16, UR6, 0x100, URZ ;  /* 0x0000010006107890 */ /* 0x000fe2000fffe03f */
[C---:B------:R-:W-:Y:S01]  /*1180*/  VIADD R9, R7.reuse, 0x10 ;  /* 0x0000001007097836 */ /* 0x040fe20000000000 */
[----:B------:R-:W-:Y:S01]  /*1190*/  UIADD3 UR18, UR4, 0x100, URZ ;  /* 0x0000010004127890 */ /* 0x000fe2000fffe03f */
[----:B------:R-:W-:Y:S01]  /*11a0*/  VIADD R13, R7, 0x11 ;  /* 0x00000011070d7836 */ /* 0x000fe20000000000 */
[----:B------:R-:W-:Y:S01]  /*11b0*/  UMOV UR17, 0x80000020 ;  /* 0x8000002000117882 */ /* 0x000fe20000000000 */
[----:B------:R-:W-:Y:S01]  /*11c0*/  UMOV UR19, 0x80000020 ;  /* 0x8000002000137882 */ /* 0x000fe20000000000 */
[----:B------:R-:W-:Y:S01]  /*11d0*/  UIADD3 UR20, UR6, 0x102, URZ ;  /* 0x0000010206147890 */ /* 0x000fe2000fffe03f */
[C---:B------:R-:W-:Y:S01]  /*11e0*/  ISETP.GE.AND P1, PT, R2.reuse, R9, PT ;  /* 0x000000090200720c */ /* 0x040fe20003f26270 */
[----:B------:R-:W-:Y:S01]  /*11f0*/  UIADD3 UR22, UR4, 0x102, URZ ;  /* 0x0000010204167890 */ /* 0x000fe2000fffe03f */
[----:B------:R-:W-:Y:S01]  /*1200*/  ISETP.GE.AND P4, PT, R2, R13, PT ;  /* 0x0000000d0200720c */ /* 0x000fe20003f86270 */
[----:B------:R-:W-:Y:S01]  /*1210*/  UMOV UR21, 0x80000020 ;  /* 0x8000002000157882 */ /* 0x000fe20000000000 */
[----:B------:R-:W-:Y:S01]  /*1220*/  UMOV UR23, 0x80000020 ;  /* 0x8000002000177882 */ /* 0x000fe20000000000 */
[----:B------:R-:W-:Y:S01]  /*1230*/  UIADD3 UR24, UR6, 0x200, URZ ;  /* 0x0000020006187890 */ /* 0x000fe2000fffe03f */
[----:B------:R-:W-:Y:S01]  /*1240*/  P2R R14, PR, RZ, 0x1 ;  /* 0x00000001ff0e7803 */ /* 0x000fe20000000000 */
[----:B------:R-:W-:Y:S01]  /*1250*/  UIADD3 UR26, UR4, 0x200, URZ ;  /* 0x00000200041a7890 */ /* 0x000fe2000fffe03f */
[----:B------:R-:W-:Y:S01]  /*1260*/  IMAD.MOV.U32 R119, RZ, RZ, RZ ;  /* 0x000000ffff777224 */ /* 0x000fe200078e00ff */
[----:B------:R-:W-:Y:S01]  /*1270*/  UMOV UR25, 0x80000020 ;  /* 0x8000002000197882 */ /* 0x000fe20000000000 */
[----:B------:R-:W-:Y:S01]  /*1280*/  UMOV UR27, 0x80000020 ;  /* 0x80000020001b7882 */ /* 0x000fe20000000000 */
[----:B------:R-:W-:-:S02]  /*1290*/  UIADD3 UR28, UR6, 0x202, URZ ;  /* 0x00000202061c7890 */ /* 0x000fc4000fffe03f */
[----:B------:R-:W-:Y:S01]  /*12a0*/  UIADD3 UR30, UR4, 0x202, URZ ;  /* 0x00000202041e7890 */ /* 0x000fe2000fffe03f */
[----:B------:R-:W-:Y:S01]  /*12b0*/  UMOV UR29, 0x80000020 ;  /* 0x80000020001d7882 */ /* 0x000fe20000000000 */
[----:B------:R-:W-:Y:S01]  /*12c0*/  UMOV UR31, 0x80000020 ;  /* 0x80000020001f7882 */ /* 0x000fe20000000000 */
[----:B------:R-:W-:Y:S01]  /*12d0*/  ULDC UR6, c[0x0][0x604] ;  /* 0x0001810000067ab9 */ /* 0x000fe20000000800 */
[----:B------:R-:W-:-:S04]  /*12e0*/  USHF.L.U32 UR7, UR7, 0x3, URZ ;  /* 0x0000000307077899 */ /* 0x000fc8000800063f */
[----:B------:R-:W-:-:S06]  /*12f0*/  ULOP3.LUT UR7, UR7, 0x8, URZ, 0xc, !UPT ;  /* 0x0000000807077892 */ /* 0x000fcc000f8e0c3f */
[----:B------:R-:W-:Y:S01]  /*1300*/  MOV R17, UR7 ;  /* 0x0000000700117c02 */ /* 0x000fe20008000f00 */
[----:B------:R-:W-:Y:S02]  /*1310*/  WARPGROUP.DEPBAR.LE gsb0, 0x0 ;  /* 0x00008000000079c5 */ /* 0x000fe40000010000 */
[----:B------:R-:W-:-:S06]  /*1320*/  WARPGROUP.ARRIVE ;  /* 0x00000000000079c5 */ /* 0x000fcc0000000000 */
[----:B------:R-:W-:Y:S03]  /*1330*/  QGMMA.64x64x32.F32.E4M3.E4M3 R24, gdesc[UR12], R24, gsb0 ;  /* 0x00e000000c1879f3 */ /* 0x000fe60008000818 */
        /* <DEDUP_REMOVED lines=13> */
[----:B------:R-:W-:Y:S01]  /*1410*/  FSEL R25, R25, -INF , P2 ;  /* 0xff80000019197808 */ /* 0x000fe20001000000 */
[----:B------:R1:W-:Y:S01]  /*1420*/  SYNCS.ARRIVE.TRANS64.A1T0 RZ, [R17+UR33], RZ ;  /* 0x000000ff11ff79a7 */ /* 0x0003e20008100021 */
[----:B------:R-:W-:Y:S02]  /*1430*/  FSEL R31, R31, -INF , P2 ;  /* 0xff8000001f1f7808 */ /* 0x000fe40001000000 */
[----:B------:R-:W-:Y:S02]  /*1440*/  FSEL R24, R24, -INF , P3 ;  /* 0xff80000018187808 */ /* 0x000fe40001800000 */
[----:B------:R-:W-:-:S02]  /*1450*/  FSEL R30, R30, -INF , P3 ;  /* 0xff8000001e1e7808 */ /* 0x000fc40001800000 */
[C---:B------:R-:W-:Y:S02]  /*1460*/  ISETP.GE.AND P2, PT, R2.reuse, R5, PT ;  /* 0x000000050200720c */ /* 0x040fe40003f46270 */
[C---:B------:R-:W-:Y:S01]  /*1470*/  ISETP.GE.AND P3, PT, R2.reuse, R3, PT ;  /* 0x000000030200720c */ /* 0x040fe20003f66270 */
[C---:B------:R-:W-:Y:S01]  /*1480*/  VIADD R3, R7.reuse, 0x20 ;  /* 0x0000002007037836 */ /* 0x040fe20000000000 */
[----:B------:R-:W-:Y:S02]  /*1490*/  IADD3 R5, R7, 0x21, RZ ;  /* 0x0000002107057810 */ /* 0x000fe40007ffe0ff */
[----:B------:R-:W-:Y:S02]  /*14a0*/  FSEL R29, R29, -INF , P5 ;  /* 0xff8000001d1d7808 */ /* 0x000fe40002800000 */
[----:B------:R-:W-:Y:S02]  /*14b0*/  FSEL R35, R35, -INF , P5 ;  /* 0xff80000023237808 */ /* 0x000fe40002800000 */
[----:B------:R-:W-:-:S02]  /*14c0*/  ISETP.GE.AND P5, PT, R2, R5, PT ;  /* 0x000000050200720c */ /* 0x000fc40003fa6270 */
[----:B------:R-:W-:Y:S02]  /*14d0*/  FSEL R28, R28, -INF , P6 ;  /* 0xff8000001c1c7808 */ /* 0x000fe40003000000 */
[----:B------:R-:W-:Y:S02]  /*14e0*/  FSEL R34, R34, -INF , P6 ;  /* 0xff80000022227808 */ /* 0x000fe40003000000 */
[----:B------:R-:W-:Y:S02]  /*14f0*/  FMNMX R5, R24, R25, !PT ;  /* 0x0000001918057209 */ /* 0x000fe40007800000 */
[----:B------:R-:W-:Y:S01]  /*1500*/  ISETP.GE.AND P6, PT, R2, R3, PT ;  /* 0x000000030200720c */ /* 0x000fe20003fc6270 */
[----:B------:R-:W-:Y:S01]  /*1510*/  VIADD R3, R7, 0x28 ;  /* 0x0000002807037836 */ /* 0x000fe20000000000 */
[----:B------:R-:W-:Y:S02]  /*1520*/  FMNMX R4, R28, R5, !PT ;  /* 0x000000051c047209 */ /* 0x000fe40007800000 */
[----:B------:R-:W-:-:S02]  /*1530*/  FSEL R32, R32, -INF , P1 ;  /* 0xff80000020207808 */ /* 0x000fc40000800000 */
[----:B------:R-:W-:Y:S02]  /*1540*/  FSEL R38, R38, -INF , P1 ;  /* 0xff80000026267808 */ /* 0x000fe40000800000 */
[----:B------:R-:W-:Y:S01]  /*1550*/  ISETP.GE.AND P1, PT, R2, R3, PT ;  /* 0x000000030200720c */ /* 0x000fe20003f26270 */
[----:B------:R-:W-:Y:S01]  /*1560*/  VIADD R3, R7, 0x29 ;  /* 0x0000002907037836 */ /* 0x000fe20000000000 */
[----:B------:R-:W-:Y:S02]  /*1570*/  FMNMX R5, R29, R4, !PT ;  /* 0x000000041d057209 */ /* 0x000fe40007800000 */
[----:B------:R-:W-:Y:S02]  /*1580*/  FSEL R33, R33, -INF , P4 ;  /* 0xff80000021217808 */ /* 0x000fe40002000000 */
[----:B------:R-:W-:Y:S02]  /*1590*/  FSEL R39, R39, -INF , P4 ;  /* 0xff80000027277808 */ /* 0x000fe40002000000 */
[----:B------:R-:W-:Y:S01]  /*15a0*/  FMNMX R4, R32, R5, !PT ;  /* 0x0000000520047209 */ /* 0x000fe20007800000 */
[----:B------:R-:W-:Y:S01]  /*15b0*/  VIADD R5, R7, 0x30 ;  /* 0x0000003007057836 */ /* 0x000fe20000000000 */
[----:B------:R-:W-:-:S02]  /*15c0*/  ISETP.GE.AND P4, PT, R2, R3, PT ;  /* 0x000000030200720c */ /* 0x000fc40003f86270 */
[----:B------:R-:W-:Y:S02]  /*15d0*/  IADD3 R3, R7, 0x38, RZ ;  /* 0x0000003807037810 */ /* 0x000fe40007ffe0ff */
[----:B------:R-:W-:Y:S02]  /*15e0*/  FSEL R36, R36, -INF , P3 ;  /* 0xff80000024247808 */ /* 0x000fe40001800000 */
[----:B------:R-:W-:Y:S02]  /*15f0*/  FMNMX R9, R33, R4, !PT ;  /* 0x0000000421097209 */ /* 0x000fe40007800000 */
[----:B------:R-:W-:Y:S02]  /*1600*/  FSEL R42, R42, -INF , P3 ;  /* 0xff8000002a2a7808 */ /* 0x000fe40001800000 */
[----:B------:R-:W-:Y:S01]  /*1610*/  ISETP.GE.AND P3, PT, R2, R3, PT ;  /* 0x000000030200720c */ /* 0x000fe20003f66270 */
[----:B------:R-:W-:Y:S01]  /*1620*/  VIADD R3, R7, 0x39 ;  /* 0x0000003907037836 */ /* 0x000fe20000000000 */
[----:B------:R-:W-:-:S02]  /*1630*/  FSEL R37, R37, -INF , P2 ;  /* 0xff80000025257808 */ /* 0x000fc40001000000 */
[----:B------:R-:W-:Y:S02]  /*1640*/  FMNMX R4, R36, R9, !PT ;  /* 0x0000000924047209 */ /* 0x000fe40007800000 */
[----:B------:R-:W-:Y:S02]  /*1650*/  FSEL R43, R43, -INF , P2 ;  /* 0xff8000002b2b7808 */ /* 0x000fe40001000000 */
[----:B------:R-:W-:Y:S02]  /*1660*/  ISETP.GE.AND P2, PT, R2, R3, PT ;  /* 0x000000030200720c */ /* 0x000fe40003f46270 */
[----:B------:R-:W-:Y:S02]  /*1670*/  FSEL R40, R40, -INF , P6 ;  /* 0xff80000028287808 */ /* 0x000fe40003000000 */
[----:B------:R-:W-:Y:S02]  /*1680*/  FMNMX R9, R37, R4, !PT ;  /* 0x0000000425097209 */ /* 0x000fe40007800000 */
[----:B------:R-:W-:-:S02]  /*1690*/  IADD3 R3, R2, 0x8, RZ ;  /* 0x0000000802037810 */ /* 0x000fc40007ffe0ff */
[----:B------:R-:W-:Y:S02]  /*16a0*/  FSEL R52, R52, -INF , P3 ;  /* 0xff80000034347808 */ /* 0x000fe40001800000 */
[----:B------:R-:W-:Y:S02]  /*16b0*/  FSEL R41, R41, -INF , P5 ;  /* 0xff80000029297808 */ /* 0x000fe40002800000 */
[----:B------:R-:W-:Y:S02]  /*16c0*/  FMNMX R4, R40, R9, !PT ;  /* 0x0000000928047209 */ /* 0x000fe40007800000 */
[----:B------:R-:W-:Y:S02]  /*16d0*/  ISETP.GE.AND P3, PT, R3, R7, PT ;  /* 0x000000070300720c */ /* 0x000fe40003f66270 */
[----:B------:R-:W-:Y:S02]  /*16e0*/  FSEL R53, R53, -INF , P2 ;  /* 0xff80000035357808 */ /* 0x000fe40001000000 */
[----:B------:R-:W-:-:S02]  /*16f0*/  FSEL R44, R44, -INF , P1 ;  /* 0xff8000002c2c7808 */ /* 0x000fc40000800000 */
[----:B------:R-:W-:Y:S02]  /*1700*/  FMNMX R9, R41, R4, !PT ;  /* 0x0000000429097209 */ /* 0x000fe40007800000 */
[----:B------:R-:W-:Y:S01]  /*1710*/  ISETP.GE.AND P2, PT, R2, R5, PT ;  /* 0x000000050200720c */ /* 0x000fe20003f46270 */
[----:B------:R-:W-:Y:S01]  /*1720*/  VIADD R5, R7, 0x31 ;  /* 0x0000003107057836 */ /* 0x000fe20000000000 */
[----:B------:R-:W-:Y:S02]  /*1730*/  FSEL R26, R26, -INF , P3 ;  /* 0xff8000001a1a7808 */ /* 0x000fe40001800000 */
[----:B------:R-:W-:Y:S02]  /*1740*/  ISETP.GT.AND P3, PT, R3, R7, PT ;  /* 0x000000070300720c */ /* 0x000fe40003f64270 */
[----:B------:R-:W-:Y:S02]  /*1750*/  FSEL R45, R45, -INF , P4 ;  /* 0xff8000002d2d7808 */ /* 0x000fe40002000000 */
[----:B------:R-:W-:-:S02]  /*1760*/  FMNMX R4, R44, R9, !PT ;  /* 0x000000092c047209 */ /* 0x000fc40007800000 */
[----:B------:R-:W-:Y:S02]  /*1770*/  FSEL R27, R27, -INF , P3 ;  /* 0xff8000001b1b7808 */ /* 0x000fe40001800000 */
[----:B------:R-:W-:Y:S02]  /*1780*/  ISETP.GE.AND P3, PT, R2, R5, PT ;  /* 0x000000050200720c */ /* 0x000fe40003f66270 */
[----:B------:R-:W-:Y:S02]  /*1790*/  FSEL R48, R48, -INF , P2 ;  /* 0xff80000030307808 */ /* 0x000fe40001000000 */
[----:B------:R-:W-:Y:S02]  /*17a0*/  FMNMX R5, R45, R4, !PT ;  /* 0x000000042d057209 */ /* 0x000fe40007800000 */
[----:B------:R-:W-:Y:S02]  /*17b0*/  FSEL R49, R49, -INF , P3 ;  /* 0xff80000031317808 */ /* 0x000fe40001800000 */
[----:B------:R-:W-:-:S02]  /*17c0*/  FMNMX R4, R48, R5, !PT ;  /* 0x0000000530047209 */ /* 0x000fc40007800000 */
[----:B------:R-:W-:Y:S02]  /*17d0*/  FSEL R46, R46, -INF , P6 ;  /* 0xff8000002e2e7808 */ /* 0x000fe40003000000 */
[----:B------:R-:W-:Y:S02]  /*17e0*/  FMNMX R5, R49, R4, !PT ;  /* 0x0000000431057209 */ /* 0x000fe40007800000 */
[----:B------:R-:W-:Y:S02]  /*17f0*/  FSEL R47, R47, -INF , P5 ;  /* 0xff8000002f2f7808 */ /* 0x000fe40002800000 */
[----:B------:R-:W-:Y:S02]  /*1800*/  FMNMX R4, R52, R5, !PT ;  /* 0x0000000534047209 */ /* 0x000fe40007800000 */
[----:B------:R-:W-:Y:S02]  /*1810*/  FSEL R50, R50, -INF , P1 ;  /* 0xff80000032327808 */ /* 0x000fe40000800000 */
[----:B------:R-:W-:-:S02]  /*1820*/  FMNMX R6, R53, R4, !PT ;  /* 0x0000000435067209 */ /* 0x000fc40007800000 */
[----:B------:R-:W-:Y:S02]  /*1830*/  FSEL R51, R51, -INF , P4 ;  /* 0xff80000033337808 */ /* 0x000fe40002000000 */
[----:B------:R-:W-:Y:S01]  /*1840*/  FSEL R54, R54, -INF , P2 ;  /* 0xff80000036367808 */ /* 0x000fe20001000000 */
[----:B------:R-:W2:Y:S01]  /*1850*/  SHFL.BFLY PT, R5, R6, 0x1, 0x1f ;  /* 0x0c201f0006057f89 */ /* 0x000ea200000e0000 */
[----:B------:R-:W-:Y:S02]  /*1860*/  FSEL R55, R55, -INF , P3 ;  /* 0xff80000037377808 */ /* 0x000fe40001800000 */
[----:B--2---:R-:W-:Y:S02]  /*1870*/  FMNMX R9, R6, R5, !PT ;  /* 0x0000000506097209 */ /* 0x004fe40007800000 */
[----:B------:R-:W-:-:S03]  /*1880*/  FMNMX R5, R26, R27, !PT ;  /* 0x0000001b1a057209 */ /* 0x000fc60007800000 */
[----:B------:R-:W2:Y:S01]  /*1890*/  SHFL.BFLY PT, R8, R9, 0x2, 0x1f ;  /* 0x0c401f0009087f89 */ /* 0x000ea200000e0000 */
[----:B------:R-:W-:-:S04]  /*18a0*/  FMNMX R4, R30, R5, !PT ;  /* 0x000000051e047209 */ /* 0x000fc80007800000 */
[----:B------:R-:W-:-:S04]  /*18b0*/  FMNMX R5, R31, R4, !PT ;  /* 0x000000041f057209 */ /* 0x000fc80007800000 */
[----:B------:R-:W-:-:S04]  /*18c0*/  FMNMX R4, R34, R5, !PT ;  /* 0x0000000522047209 */ /* 0x000fc80007800000 */
[----:B------:R-:W-:-:S04]  /*18d0*/  FMNMX R5, R35, R4, !PT ;  /* 0x0000000423057209 */ /* 0x000fc80007800000 */
[----:B------:R-:W-:-:S04]  /*18e0*/  FMNMX R4, R38, R5, !PT ;  /* 0x0000000526047209 */ /* 0x000fc80007800000 */
[----:B------:R-:W-:Y:S02]  /*18f0*/  FMNMX R5, R39, R4, !PT ;  /* 0x0000000427057209 */ /* 0x000fe40007800000 */
[----:B--2---:R-:W-:Y:S02]  /*1900*/  FMNMX R8, R9, R8, !PT ;  /* 0x0000000809087209 */ /* 0x004fe40007800000 */
[----:B------:R-:W-:Y:S02]  /*1910*/  FMNMX R4, R42, R5, !PT ;  /* 0x000000052a047209 */ /* 0x000fe40007800000 */
[C---:B------:R-:W-:Y:S02]  /*1920*/  FSETP.NEU.AND P0, PT, R8.reuse, -INF , PT ;  /* 0xff8000000800780b */ /* 0x040fe40003f0d000 */
[----:B------:R-:W-:Y:S02]  /*1930*/  FMNMX R5, R43, R4, !PT ;  /* 0x000000042b057209 */ /* 0x000fe40007800000 */
[----:B------:R-:W-:-:S02]  /*1940*/  FSEL R12, R8, RZ, P0 ;  /* 0x000000ff080c7208 */ /* 0x000fc40000000000 */
[----:B------:R-:W-:Y:S02]  /*1950*/  FMNMX R4, R46, R5, !PT ;  /* 0x000000052e047209 */ /* 0x000fe40007800000 */
[----:B------:R-:W-:Y:S01]  /*1960*/  ISETP.NE.AND P0, PT, R14, RZ, PT ;  /* 0x000000ff0e00720c */ /* 0x000fe20003f05270 */
[----:B------:R-:W-:Y:S01]  /*1970*/  FMUL R12, R12, UR6 ;  /* 0x000000060c0c7c20 */ /* 0x000fe20008400000 */
[----:B------:R-:W-:-:S03]  /*1980*/  FMNMX R5, R47, R4, !PT ;  /* 0x000000042f057209 */ /* 0x000fc60007800000 */
[--C-:B------:R-:W-:Y:S01]  /*1990*/  FFMA R24, R24, UR6, -R12.reuse ;  /* 0x0000000618187c23 */ /* 0x100fe2000800080c */
[----:B------:R-:W-:Y:S01]  /*19a0*/  FMNMX R4, R50, R5, !PT ;  /* 0x0000000532047209 */ /* 0x000fe20007800000 */
[--C-:B------:R-:W-:Y:S01]  /*19b0*/  FFMA R25, R25, UR6, -R12.reuse ;  /* 0x0000000619197c23 */ /* 0x100fe2000800080c */
[--C-:B------:R-:W-:Y:S01]  /*19c0*/  FFMA R28, R28, UR6, -R12.reuse ;  /* 0x000000061c1c7c23 */ /* 0x100fe2000800080c */
[--C-:B------:R-:W-:Y:S01]  /*19d0*/  FFMA R36, R36, UR6, -R12.reuse ;  /* 0x0000000624247c23 */ /* 0x100fe2000800080c */
[----:B------:R-:W-:Y:S01]  /*19e0*/  FSETP.GEU.AND P5, PT, R24, -126, PT ;  /* 0xc2fc00001800780b */ /* 0x000fe20003fae000 */
[--C-:B------:R-:W-:Y:S01]  /*19f0*/  FFMA R32, R32, UR6, -R12.reuse ;  /* 0x0000000620207c23 */ /* 0x100fe2000800080c */
[----:B------:R-:W-:Y:S01]  /*1a00*/  FMNMX R5, R51, R4, !PT ;  /* 0x0000000433057209 */ /* 0x000fe20007800000 */
        /* <DEDUP_REMOVED lines=10> */
[----:B------:R-:W-:Y:S01]  /*1ab0*/  @!P5 FMUL R24, R24, 0.5 ;  /* 0x3f0000001818d820 */ /* 0x000fe20000400000 */
[----:B------:R-:W-:Y:S01]  /*1ac0*/  FSETP.GEU.AND P6, PT, R29, -126, PT ;  /* 0xc2fc00001d00780b */ /* 0x000fe20003fce000 */
[----:B------:R-:W2:Y:S01]  /*1ad0*/  SHFL.BFLY PT, R5, R4, 0x1, 0x1f ;  /* 0x0c201f0004057f89 */ /* 0x000ea200000e0000 */
[----:B------:R-:W-:Y:S01]  /*1ae0*/  FSETP.GEU.AND P3, PT, R33, -126, PT ;  /* 0xc2fc00002100780b */ /* 0x000fe20003f6e000 */
[----:B------:R-:W-:Y:S01]  /*1af0*/  @!P1 FMUL R25, R25, 0.5 ;  /* 0x3f00000019199820 */ /* 0x000fe20000400000 */
[--C-:B------:R-:W-:Y:S01]  /*1b00*/  FFMA R48, R48, UR6, -R12.reuse ;  /* 0x0000000630307c23 */ /* 0x100fe2000800080c */
[----:B------:R-:W3:Y:S01]  /*1b10*/  MUFU.EX2 R24, R24 ;  /* 0x0000001800187308 */ /* 0x000ee20000000800 */
[--C-:B------:R-:W-:Y:S01]  /*1b20*/  FFMA R41, R41, UR6, -R12.reuse ;  /* 0x0000000629297c23 */ /* 0x100fe2000800080c */
[----:B------:R-:W-:Y:S01]  /*1b30*/  @!P2 FMUL R28, R28, 0.5 ;  /* 0x3f0000001c1ca820 */ /* 0x000fe20000400000 */
[--C-:B------:R-:W-:Y:S01]  /*1b40*/  FFMA R49, R49, UR6, -R12.reuse ;  /* 0x0000000631317c23 */ /* 0x100fe2000800080c */
[--C-:B------:R-:W-:Y:S01]  /*1b50*/  FFMA R45, R45, UR6, -R12.reuse ;  /* 0x000000062d2d7c23 */ /* 0x100fe2000800080c */
[--C-:B------:R-:W-:Y:S01]  /*1b60*/  FFMA R52, R52, UR6, -R12.reuse ;  /* 0x0000000634347c23 */ /* 0x100fe2000800080c */
[----:B------:R-:W-:Y:S01]  /*1b70*/  @!P4 FMUL R32, R32, 0.5 ;  /* 0x3f0000002020c820 */ /* 0x000fe20000400000 */
[----:B------:R-:W-:Y:S01]  /*1b80*/  FFMA R12, R53, UR6, -R12 ;  /* 0x00000006350c7c23 */ /* 0x000fe2000800080c */
[----:B------:R-:W4:Y:S01]  /*1b90*/  MUFU.EX2 R6, R25 ;  /* 0x0000001900067308 */ /* 0x000f220000000800 */
[----:B------:R-:W-:Y:S01]  /*1ba0*/  @!P6 FMUL R29, R29, 0.5 ;  /* 0x3f0000001d1de820 */ /* 0x000fe20000400000 */
[----:B------:R-:W-:-:S06]  /*1bb0*/  @!P3 FMUL R33, R33, 0.5 ;  /* 0x3f0000002121b820 */ /* 0x000fcc0000400000 */
[----:B------:R-:W5:Y:S01]  /*1bc0*/  MUFU.EX2 R28, R28 ;  /* 0x0000001c001c7308 */ /* 0x000f620000000800 */
[----:B---3--:R-:W-:Y:S01]  /*1bd0*/  @!P5 FMUL R24, R24, R24 ;  /* 0x000000181818d220 */ /* 0x008fe20000400000 */
[----:B------:R-:W-:Y:S02]  /*1be0*/  FSETP.GEU.AND P5, PT, R36, -126, PT ;  /* 0xc2fc00002400780b */ /* 0x000fe40003fae000 */
[----:B--2---:R-:W-:-:S04]  /*1bf0*/  FMNMX R5, R4, R5, !PT ;  /* 0x0000000504057209 */ /* 0x004fc80007800000 */
[----:B------:R-:W2:Y:S01]  /*1c00*/  MUFU.EX2 R32, R32 ;  /* 0x0000002000207308 */ /* 0x000ea20000000800 */
[----:B----4-:R-:W-:Y:S01]  /*1c10*/  @!P1 FMUL R6, R6, R6 ;  /* 0x0000000606069220 */ /* 0x010fe20000400000 */
[----:B------:R-:W-:Y:S01]  /*1c20*/  FSETP.GEU.AND P1, PT, R37, -126, PT ;  /* 0xc2fc00002500780b */ /* 0x000fe20003f2e000 */
[----:B------:R-:W3:Y:S04]  /*1c30*/  SHFL.BFLY PT, R4, R5, 0x2, 0x1f ;  /* 0x0c401f0005047f89 */ /* 0x000ee800000e0000 */
[----:B------:R-:W-:Y:S01]  /*1c40*/  @!P5 FMUL R36, R36, 0.5 ;  /* 0x3f0000002424d820 */ /* 0x000fe20000400000 */
[----:B------:R-:W4:Y:S01]  /*1c50*/  MUFU.EX2 R14, R29 ;  /* 0x0000001d000e7308 */ /* 0x000f220000000800 */
[----:B-----5:R-:W-:Y:S01]  /*1c60*/  @!P2 FMUL R28, R28, R28 ;  /* 0x0000001c1c1ca220 */ /* 0x020fe20000400000 */
[----:B------:R-:W-:-:S05]  /*1c70*/  FSETP.GEU.AND P2, PT, R40, -126, PT ;  /* 0xc2fc00002800780b */ /* 0x000fca0003f4e000 */
[----:B------:R-:W-:Y:S01]  /*1c80*/  @!P1 FMUL R37, R37, 0.5 ;  /* 0x3f00000025259820 */ /* 0x000fe20000400000 */
[----:B------:R-:W5:Y:S01]  /*1c90*/  MUFU.EX2 R36, R36 ;  /* 0x0000002400247308 */ /* 0x000f620000000800 */
[----:B--2---:R-:W-:Y:S01]  /*1ca0*/  @!P4 FMUL R32, R32, R32 ;  /* 0x000000202020c220 */ /* 0x004fe20000400000 */
[----:B------:R-:W-:-:S05]  /*1cb0*/  FSETP.GEU.AND P4, PT, R44, -126, PT ;  /* 0xc2fc00002c00780b */ /* 0x000fca0003f8e000 */
[----:B------:R-:W-:Y:S01]  /*1cc0*/  @!P2 FMUL R40, R40, 0.5 ;  /* 0x3f0000002828a820 */ /* 0x000fe20000400000 */
[----:B------:R2:W1:Y:S01]  /*1cd0*/  MUFU.EX2 R18, R37 ;  /* 0x0000002500127308 */ /* 0x0004620000000800 */
[----:B----4-:R-:W-:Y:S01]  /*1ce0*/  @!P6 FMUL R14, R14, R14 ;  /* 0x0000000e0e0ee220 */ /* 0x010fe20000400000 */
[----:B------:R-:W-:Y:S02]  /*1cf0*/  FSETP.GEU.AND P6, PT, R41, -126, PT ;  /* 0xc2fc00002900780b */ /* 0x000fe40003fce000 */
[----:B---3--:R-:W-:-:S03]  /*1d00*/  FMNMX R9, R5, R4, !PT ;  /* 0x0000000405097209 */ /* 0x008fc60007800000 */
[----:B------:R-:W-:Y:S01]  /*1d10*/  @!P4 FMUL R44, R44, 0.5 ;  /* 0x3f0000002c2cc820 */ /* 0x000fe20000400000 */
[----:B------:R3:W4:Y:S01]  /*1d20*/  MUFU.EX2 R16, R33 ;  /* 0x0000002100107308 */ /* 0x0007220000000800 */
[----:B-----5:R-:W-:Y:S01]  /*1d30*/  @!P5 FMUL R36, R36, R36 ;  /* 0x000000242424d220 */ /* 0x020fe20000400000 */
[----:B------:R-:W-:Y:S02]  /*1d40*/  FSETP.NEU.AND P5, PT, R9, -INF , PT ;  /* 0xff8000000900780b */ /* 0x000fe40003fad000 */
[----:B--2---:R-:W-:Y:S02]  /*1d50*/  F2FP.SATFINITE.E4M3.F32.PACK_AB_MERGE_C R37, R119, R14, RZ ;  /* 0x0000000e7725723e */ /* 0x004fe400048070ff */
[----:B------:R-:W-:Y:S01]  /*1d60*/  FSEL R4, R9, RZ, P5 ;  /* 0x000000ff09047208 */ /* 0x000fe20002800000 */
[----:B------:R-:W-:Y:S01]  /*1d70*/  @!P6 FMUL R41, R41, 0.5 ;  /* 0x3f0000002929e820 */ /* 0x000fe20000400000 */
[----:B------:R-:W-:Y:S01]  /*1d80*/  FSETP.GEU.AND P5, PT, R49, -126, PT ;  /* 0xc2fc00003100780b */ /* 0x000fe20003fae000 */
[----:B-1----:R-:W-:Y:S01]  /*1d90*/  @!P1 FMUL R18, R18, R18 ;  /* 0x0000001212129220 */ /* 0x002fe20000400000 */
[----:B------:R-:W-:Y:S01]  /*1da0*/  FSETP.GEU.AND P1, PT, R48, -126, PT ;  /* 0xc2fc00003000780b */ /* 0x000fe20003f2e000 */
[----:B------:R-:W1:Y:S01]  /*1db0*/  MUFU.EX2 R40, R40 ;  /* 0x0000002800287308 */ /* 0x000e620000000800 */
[----:B------:R-:W-:Y:S01]  /*1dc0*/  FMUL R4, R4, UR6 ;  /* 0x0000000604047c20 */ /* 0x000fe20008400000 */
[----:B---3--:R-:W-:-:S02]  /*1dd0*/  F2FP.SATFINITE.E4M3.F32.PACK_AB_MERGE_C R33, R119, R6, RZ ;  /* 0x000000067721723e */ /* 0x008fc400048070ff */
[----:B------:R-:W-:Y:S01]  /*1de0*/  F2FP.SATFINITE.E4M3.F32.PACK_AB_MERGE_C R56, R119, R18, RZ ;  /* 0x000000127738723e */ /* 0x000fe200048070ff */
[--C-:B------:R-:W-:Y:S01]  /*1df0*/  FFMA R26, R26, UR6, -R4.reuse ;  /* 0x000000061a1a7c23 */ /* 0x100fe20008000804 */
[----:B----4-:R-:W-:Y:S01]  /*1e00*/  @!P3 FMUL R16, R16, R16 ;  /* 0x000000101010b220 */ /* 0x010fe20000400000 */
[----:B------:R-:W-:Y:S01]  /*1e10*/  FSETP.GEU.AND P3, PT, R45, -126, PT ;  /* 0xc2fc00002d00780b */ /* 0x000fe20003f6e000 */
[----:B------:R-:W2:Y:S01]  /*1e20*/  MUFU.EX2 R44, R44 ;  /* 0x0000002c002c7308 */ /* 0x000ea20000000800 */
[--C-:B------:R-:W-:Y:S01]  /*1e30*/  FFMA R30, R30, UR6, -R4.reuse ;  /* 0x000000061e1e7c23 */ /* 0x100fe20008000804 */
[----:B------:R-:W-:Y:S01]  /*1e40*/  @!P5 FMUL R49, R49, 0.5 ;  /* 0x3f0000003131d820 */ /* 0x000fe20000400000 */
[--C-:B------:R-:W-:Y:S01]  /*1e50*/  FFMA R31, R31, UR6, -R4.reuse ;  /* 0x000000061f1f7c23 */ /* 0x100fe20008000804 */
[----:B------:R-:W-:Y:S01]  /*1e60*/  @!P1 FMUL R48, R48, 0.5 ;  /* 0x3f00000030309820 */ /* 0x000fe20000400000 */
[--C-:B------:R-:W-:Y:S01]  /*1e70*/  FFMA R27, R27, UR6, -R4.reuse ;  /* 0x000000061b1b7c23 */ /* 0x100fe20008000804 */
[--C-:B------:R-:W-:Y:S01]  /*1e80*/  FFMA R34, R34, UR6, -R4.reuse ;  /* 0x0000000622227c23 */ /* 0x100fe20008000804 */
[--C-:B------:R-:W-:Y:S01]  /*1e90*/  FFMA R5, R38, UR6, -R4.reuse ;  /* 0x0000000626057c23 */ /* 0x100fe20008000804 */
[----:B------:R-:W3:Y:S01]  /*1ea0*/  MUFU.EX2 R41, R41 ;  /* 0x0000002900297308 */ /* 0x000ee20000000800 */
[----:B-1----:R-:W-:Y:S01]  /*1eb0*/  @!P2 FMUL R40, R40, R40 ;  /* 0x000000282828a220 */ /* 0x002fe20000400000 */
[----:B------:R-:W-:Y:S01]  /*1ec0*/  FSETP.GEU.AND P2, PT, R52, -126, PT ;  /* 0xc2fc00003400780b */ /* 0x000fe20003f4e000 */
[--C-:B------:R-:W-:Y:S01]  /*1ed0*/  FFMA R13, R42, UR6, -R4.reuse ;  /* 0x000000062a0d7c23 */ /* 0x100fe20008000804 */
[----:B------:R-:W-:Y:S01]  /*1ee0*/  @!P3 FMUL R45, R45, 0.5 ;  /* 0x3f0000002d2db820 */ /* 0x000fe20000400000 */
[--C-:B------:R-:W-:Y:S01]  /*1ef0*/  FFMA R43, R43, UR6, -R4.reuse ;  /* 0x000000062b2b7c23 */ /* 0x100fe20008000804 */
[--C-:B------:R-:W-:Y:S01]  /*1f00*/  FFMA R35, R35, UR6, -R4.reuse ;  /* 0x0000000623237c23 */ /* 0x100fe20008000804 */
[--C-:B------:R-:W-:Y:S01]  /*1f10*/  FFMA R39, R39, UR6, -R4.reuse ;  /* 0x0000000627277c23 */ /* 0x100fe20008000804 */
[----:B------:R-:W1:Y:S01]  /*1f20*/  MUFU.EX2 R48, R48 ;  /* 0x0000003000307308 */ /* 0x000e620000000800 */
[----:B--2---:R-:W-:Y:S01]  /*1f30*/  @!P4 FMUL R44, R44, R44 ;  /* 0x0000002c2c2cc220 */ /* 0x004fe20000400000 */
[----:B------:R-:W-:Y:S01]  /*1f40*/  FSETP.GEU.AND P4, PT, R26, -126, PT ;  /* 0xc2fc00001a00780b */ /* 0x000fe20003f8e000 */
[--C-:B------:R-:W-:Y:S01]  /*1f50*/  FFMA R15, R46, UR6, -R4.reuse ;  /* 0x000000062e0f7c23 */ /* 0x100fe20008000804 */
[--C-:B------:R-:W-:Y:S01]  /*1f60*/  FFMA R50, R50, UR6, -R4.reuse ;  /* 0x0000000632327c23 */ /* 0x100fe20008000804 */
[--C-:B------:R-:W-:Y:S01]  /*1f70*/  FFMA R47, R47, UR6, -R4.reuse ;  /* 0x000000062f2f7c23 */ /* 0x100fe20008000804 */
[--C-:B------:R-:W-:Y:S01]  /*1f80*/  FFMA R51, R51, UR6, -R4.reuse ;  /* 0x0000000633337c23 */ /* 0x100fe20008000804 */
[----:B------:R-:W-:Y:S01]  /*1f90*/  @!P2 FMUL R52, R52, 0.5 ;  /* 0x3f0000003434a820 */ /* 0x000fe20000400000 */
[----:B------:R-:W2:Y:S01]  /*1fa0*/  MUFU.EX2 R49, R49 ;  /* 0x0000003100317308 */ /* 0x000ea20000000800 */
[----:B---3--:R-:W-:Y:S01]  /*1fb0*/  @!P6 FMUL R41, R41, R41 ;  /* 0x000000292929e220 */ /* 0x008fe20000400000 */
[----:B------:R-:W-:Y:S01]  /*1fc0*/  FSETP.GEU.AND P6, PT, R12, -126, PT ;  /* 0xc2fc00000c00780b */ /* 0x000fe20003fce000 */
[--C-:B------:R-:W-:Y:S01]  /*1fd0*/  FFMA R54, R54, UR6, -R4.reuse ;  /* 0x0000000636367c23 */ /* 0x100fe20008000804 */
[----:B------:R-:W-:Y:S01]  /*1fe0*/  FFMA R4, R55, UR6, -R4 ;  /* 0x0000000637047c23 */ /* 0x000fe20008000804 */
[----:B------:R-:W-:Y:S01]  /*1ff0*/  FADD R17, R6, R41 ;  /* 0x0000002906117221 */ /* 0x000fe20000000000 */
[C---:B------:R-:W-:Y:S01]  /*2000*/  F2FP.SATFINITE.E4M3.F32.PACK_AB_MERGE_C R53, R119.reuse, R16, RZ ;  /* 0x000000107735723e */ /* 0x040fe200048070ff */
[----:B------:R-:W-:Y:S01]  /*2010*/  @!P4 FMUL R26, R26, 0.5 ;  /* 0x3f0000001a1ac820 */ /* 0x000fe20000400000 */
[----:B------:R-:W3:Y:S01]  /*2020*/  MUFU.EX2 R45, R45 ;  /* 0x0000002d002d7308 */ /* 0x000ee20000000800 */
[----:B-1----:R-:W-:Y:S01]  /*2030*/  @!P1 FMUL R48, R48, R48 ;  /* 0x0000003030309220 */ /* 0x002fe20000400000 */
[----:B------:R-:W-:Y:S01]  /*2040*/  FSETP.GEU.AND P1, PT, R30, -126, PT ;  /* 0xc2fc00001e00780b */ /* 0x000fe20003f2e000 */
[----:B------:R-:W-:Y:S01]  /*2050*/  FADD R6, R28, R44 ;  /* 0x0000002c1c067221 */ /* 0x000fe20000000000 */
[----:B------:R-:W-:-:S02]  /*2060*/  F2FP.SATFINITE.E4M3.F32.PACK_AB_MERGE_C R57, R119, R44, RZ ;  /* 0x0000002c7739723e */ /* 0x000fc400048070ff */
[----:B------:R-:W-:Y:S01]  /*2070*/  F2FP.SATFINITE.E4M3.F32.PACK_AB_MERGE_C R55, R119, R36, RZ ;  /* 0x000000247737723e */ /* 0x000fe200048070ff */
[----:B------:R-:W-:Y:S01]  /*2080*/  @!P6 FMUL R12, R12, 0.5 ;  /* 0x3f0000000c0ce820 */ /* 0x000fe20000400000 */
[----:B------:R-:W1:Y:S01]  /*2090*/  MUFU.EX2 R52, R52 ;  /* 0x0000003400347308 */ /* 0x000e620000000800 */
[----:B--2---:R-:W-:Y:S01]  /*20a0*/  @!P5 FMUL R49, R49, R49 ;  /* 0x000000313131d220 */ /* 0x004fe20000400000 */
[----:B------:R-:W-:Y:S02]  /*20b0*/  FSETP.GEU.AND P5, PT, R31, -126, PT ;  /* 0xc2fc00001f00780b */ /* 0x000fe40003fae000 */
[C---:B------:R-:W-:Y:S02]  /*20c0*/  F2FP.SATFINITE.E4M3.F32.PACK_AB_MERGE_C R41, R119.reuse, R41, RZ ;  /* 0x000000297729723e */ /* 0x040fe400048070ff */
[----:B------:R-:W-:Y:S01]  /*20d0*/  F2FP.SATFINITE.E4M3.F32.PACK_AB_MERGE_C R59, R119, R49, RZ ;  /* 0x00000031773b723e */ /* 0x000fe200048070ff */
[----:B------:R-:W-:Y:S01]  /*20e0*/  @!P1 FMUL R30, R30, 0.5 ;  /* 0x3f0000001e1e9820 */ /* 0x000fe20000400000 */
[----:B------:R-:W2:Y:S01]  /*20f0*/  MUFU.EX2 R26, R26 ;  /* 0x0000001a001a7308 */ /* 0x000ea20000000800 */
[----:B---3--:R-:W-:Y:S01]  /*2100*/  @!P3 FMUL R45, R45, R45 ;  /* 0x0000002d2d2db220 */ /* 0x008fe20000400000 */
[----:B------:R-:W-:-:S02]  /*2110*/  FSETP.GEU.AND P3, PT, R27, -126, PT ;  /* 0xc2fc00001b00780b */ /* 0x000fc40003f6e000 */
[----:B------:R-:W-:Y:S01]  /*2120*/  F2FP.SATFINITE.E4M3.F32.PACK_AB_MERGE_C R58, R119, R48, RZ ;  /* 0x00000030773a723e */ /* 0x000fe200048070ff */
[----:B------:R-:W-:Y:S01]  /*2130*/  FADD R19, R14, R45 ;  /* 0x0000002d0e137221 */ /* 0x000fe20000000000 */
[----:B------:R-:W-:Y:S01]  /*2140*/  FADD R14, R32, R48 ;  /* 0x00000030200e7221 */ /* 0x000fe20000000000 */
[----:B------:R-:W-:Y:S01]  /*2150*/  @!P5 FMUL R31, R31, 0.5 ;  /* 0x3f0000001f1fd820 */ /* 0x000fe20000400000 */
[----:B------:R-:W3:Y:S01]  /*2160*/  MUFU.EX2 R30, R30 ;  /* 0x0000001e001e7308 */ /* 0x000ee20000000800 */
[----:B-1----:R-:W-:Y:S01]  /*2170*/  @!P2 FMUL R52, R52, R52 ;  /* 0x000000343434a220 */ /* 0x002fe20000400000 */
[----:B------:R-:W-:Y:S02]  /*2180*/  FSETP.GEU.AND P2, PT, R34, -126, PT ;  /* 0xc2fc00002200780b */ /* 0x000fe40003f4e000 */
[C---:B------:R-:W-:Y:S01]  /*2190*/  F2FP.SATFINITE.E4M3.F32.PACK_AB_MERGE_C R45, R119.reuse, R45, RZ ;  /* 0x0000002d772d723e */ /* 0x040fe200048070ff */
[----:B------:R-:W-:Y:S01]  /*21a0*/  FADD R21, R36, R52 ;  /* 0x0000003424157221 */ /* 0x000fe20000000000 */
[----:B------:R-:W-:Y:S01]  /*21b0*/  F2FP.SATFINITE.E4M3.F32.PACK_AB_MERGE_C R52, R119, R52, RZ ;  /* 0x000000347734723e */ /* 0x000fe200048070ff */
[----:B------:R-:W-:Y:S01]  /*21c0*/  @!P3 FMUL R27, R27, 0.5 ;  /* 0x3f0000001b1bb820 */ /* 0x000fe20000400000 */
[----:B------:R1:W4:Y:S01]  /*21d0*/  MUFU.EX2 R22, R31 ;  /* 0x0000001f00167308 */ /* 0x0003220000000800 */
[----:B--2---:R-:W-:Y:S01]  /*21e0*/  @!P4 FMUL R26, R26, R26 ;  /* 0x0000001a1a1ac220 */ /* 0x004fe20000400000 */
[----:B------:R-:W-:Y:S01]  /*21f0*/  FSETP.GEU.AND P4, PT, R5, -126, PT ;  /* 0xc2fc00000500780b */ /* 0x000fe20003f8e000 */
[----:B------:R-:W-:Y:S01]  /*2200*/  FADD R6, R6, R21 ;  /* 0x0000001506067221 */ /* 0x000fe20000000000 */
[----:B------:R-:W-:-:S02]  /*2210*/  LOP3.LUT R52, R52, 0xff, RZ, 0xc0, !PT ;  /* 0x000000ff34347812 */ /* 0x000fc400078ec0ff */
[----:B------:R-:W-:Y:S01]  /*2220*/  LOP3.LUT R58, R58, 0xff, RZ, 0xc0, !PT ;  /* 0x000000ff3a3a7812 */ /* 0x000fe200078ec0ff */
[----:B------:R-:W-:Y:S01]  /*2230*/  @!P2 FMUL R34, R34, 0.5 ;  /* 0x3f0000002222a820 */ /* 0x000fe20000400000 */
[----:B------:R-:W2:Y:S01]  /*2240*/  MUFU.EX2 R12, R12 ;  /* 0x0000000c000c7308 */ /* 0x000ea20000000800 */
[----:B---3--:R-:W-:Y:S01]  /*2250*/  @!P1 FMUL R30, R30, R30 ;  /* 0x0000001e1e1e9220 */ /* 0x008fe20000400000 */
[----:B------:R-:W-:Y:S02]  /*2260*/  FSETP.GEU.AND P1, PT, R13, -126, PT ;  /* 0xc2fc00000d00780b */ /* 0x000fe40003f2e000 */
[----:B-1----:R-:W-:Y:S02]  /*2270*/  F2FP.SATFINITE.E4M3.F32.PACK_AB_MERGE_C R31, R119, R24, RZ ;  /* 0x00000018771f723e */ /* 0x002fe400048070ff */
[----:B------:R-:W-:Y:S01]  /*2280*/  LOP3.LUT R59, R59, 0xffff, RZ, 0xc0, !PT ;  /* 0x0000ffff3b3b7812 */ /* 0x000fe200078ec0ff */
[----:B------:R-:W-:Y:S01]  /*2290*/  @!P4 FMUL R5, R5, 0.5 ;  /* 0x3f0000000505c820 */ /* 0x000fe20000400000 */
[----:B------:R-:W1:Y:S01]  /*22a0*/  MUFU.EX2 R20, R27 ;  /* 0x0000001b00147308 */ /* 0x000e620000000800 */
[----:B----4-:R-:W-:Y:S01]  /*22b0*/  @!P5 FMUL R22, R22, R22 ;  /* 0x000000161616d220 */ /* 0x010fe20000400000 */
[----:B------:R-:W-:-:S02]  /*22c0*/  FSETP.GEU.AND P5, PT, R43, -126, PT ;  /* 0xc2fc00002b00780b */ /* 0x000fc40003fae000 */
[----:B------:R-:W-:Y:S02]  /*22d0*/  LOP3.LUT R31, R31, 0xff, RZ, 0xc0, !PT ;  /* 0x000000ff1f1f7812 */ /* 0x000fe400078ec0ff */
[----:B------:R-:W-:Y:S01]  /*22e0*/  F2FP.SATFINITE.E4M3.F32.PACK_AB_MERGE_C R36, R119, R22, RZ ;  /* 0x000000167724723e */ /* 0x000fe200048070ff */
[----:B------:R-:W-:Y:S01]  /*22f0*/  @!P1 FMUL R13, R13, 0.5 ;  /* 0x3f0000000d0d9820 */ /* 0x000fe20000400000 */
[----:B------:R-:W3:Y:S01]  /*2300*/  MUFU.EX2 R34, R34 ;  /* 0x0000002200227308 */ /* 0x000ee20000000800 */
[----:B--2---:R-:W-:Y:S01]  /*2310*/  @!P6 FMUL R12, R12, R12 ;  /* 0x0000000c0c0ce220 */ /* 0x004fe20000400000 */
[----:B------:R-:W-:Y:S02]  /*2320*/  FSETP.GEU.AND P6, PT, R35, -126, PT ;  /* 0xc2fc00002300780b */ /* 0x000fe40003fce000 */
[----:B------:R-:W-:Y:S02]  /*2330*/  LOP3.LUT R41, R41, 0xffff, RZ, 0xc0, !PT ;  /* 0x0000ffff29297812 */ /* 0x000fe400078ec0ff */
[----:B------:R-:W-:Y:S01]  /*2340*/  PRMT R58, R59, 0x7604, R58 ;  /* 0x000076043b3a7816 */ /* 0x000fe2000000003a */
[----:B------:R-:W-:Y:S01]  /*2350*/  @!P5 FMUL R43, R43, 0.5 ;  /* 0x3f0000002b2bd820 */ /* 0x000fe20000400000 */
[----:B------:R2:W4:Y:S01]  /*2360*/  MUFU.EX2 R42, R5 ;  /* 0x00000005002a7308 */ /* 0x0005220000000800 */
[----:B-1----:R-:W-:Y:S01]  /*2370*/  @!P3 FMUL R20, R20, R20 ;  /* 0x000000141414b220 */ /* 0x002fe20000400000 */
[----:B------:R-:W-:-:S02]  /*2380*/  FSETP.GEU.AND P3, PT, R39, -126, PT ;  /* 0xc2fc00002700780b */ /* 0x000fc40003f6e000 */
[----:B------:R-:W-:Y:S02]  /*2390*/  LOP3.LUT R36, R36, 0xffff, RZ, 0xc0, !PT ;  /* 0x0000ffff24247812 */ /* 0x000fe400078ec0ff */
[----:B------:R-:W-:Y:S01]  /*23a0*/  LOP3.LUT R55, R55, 0xff, RZ, 0xc0, !PT ;  /* 0x000000ff37377812 */ /* 0x000fe200078ec0ff */
[----:B------:R-:W-:Y:S01]  /*23b0*/  @!P6 FMUL R35, R35, 0.5 ;  /* 0x3f0000002323e820 */ /* 0x000fe20000400000 */
[----:B------:R-:W1:Y:S01]  /*23c0*/  MUFU.EX2 R13, R13 ;  /* 0x0000000d000d7308 */ /* 0x000e620000000800 */
[----:B---3--:R-:W-:Y:S01]  /*23d0*/  @!P2 FMUL R34, R34, R34 ;  /* 0x000000222222a220 */ /* 0x008fe20000400000 */
[----:B------:R-:W-:Y:S02]  /*23e0*/  FSETP.GEU.AND P2, PT, R15, -126, PT ;  /* 0xc2fc00000f00780b */ /* 0x000fe40003f4e000 */
[----:B--2---:R-:W-:Y:S02]  /*23f0*/  LOP3.LUT R5, R0, 0x3, RZ, 0xc0, !PT ;  /* 0x0000000300057812 */ /* 0x004fe400078ec0ff */
[----:B------:R-:W-:Y:S01]  /*2400*/  LOP3.LUT R56, R56, 0xffff, RZ, 0xc0, !PT ;  /* 0x0000ffff38387812 */ /* 0x000fe200078ec0ff */
[----:B------:R-:W-:Y:S01]  /*2410*/  @!P3 FMUL R39, R39, 0.5 ;  /* 0x3f0000002727b820 */ /* 0x000fe20000400000 */
[----:B------:R2:W3:Y:S01]  /*2420*/  MUFU.EX2 R38, R35 ;  /* 0x0000002300267308 */ /* 0x0004e20000000800 */
[----:B----4-:R-:W-:Y:S01]  /*2430*/  @!P4 FMUL R42, R42, R42 ;  /* 0x0000002a2a2ac220 */ /* 0x010fe20000400000 */
[----:B------:R-:W-:Y:S01]  /*2440*/  FSETP.GEU.AND P4, PT, R50, -126, PT ;  /* 0xc2fc00003200780b */ /* 0x000fe20003f8e000 */
[----:B------:R-:W-:Y:S01]  /*2450*/  VIADD R5, R5, 0xffffffff ;  /* 0xffffffff05057836 */ /* 0x000fe20000000000 */
[----:B------:R-:W-:-:S02]  /*2460*/  LOP3.LUT R57, R57, 0xff, RZ, 0xc0, !PT ;  /* 0x000000ff39397812 */ /* 0x000fc400078ec0ff */
[----:B------:R-:W-:Y:S01]  /*2470*/  LOP3.LUT R48, R45, 0xffff, RZ, 0xc0, !PT ;  /* 0x0000ffff2d307812 */ /* 0x000fe200078ec0ff */
[----:B------:R-:W-:Y:S01]  /*2480*/  @!P2 FMUL R15, R15, 0.5 ;  /* 0x3f0000000f0fa820 */ /* 0x000fe20000400000 */
[----:B------:R4:W5:Y:S01]  /*2490*/  MUFU.EX2 R46, R39 ;  /* 0x00000027002e7308 */ /* 0x0009620000000800 */
[----:B-1----:R-:W-:Y:S01]  /*24a0*/  @!P1 FMUL R13, R13, R13 ;  /* 0x0000000d0d0d9220 */ /* 0x002fe20000400000 */
[----:B------:R-:W-:Y:S02]  /*24b0*/  FSETP.GEU.AND P1, PT, R54, -126, PT ;  /* 0xc2fc00003600780b */ /* 0x000fe40003f2e000 */
[C---:B--2---:R-:W-:Y:S02]  /*24c0*/  F2FP.SATFINITE.E4M3.F32.PACK_AB_MERGE_C R35, R119.reuse, R28, RZ ;  /* 0x0000001c7723723e */ /* 0x044fe400048070ff */
[----:B------:R-:W-:Y:S01]  /*24d0*/  F2FP.SATFINITE.E4M3.F32.PACK_AB_MERGE_C R44, R119, R13, RZ ;  /* 0x0000000d772c723e */ /* 0x000fe200048070ff */
[----:B------:R-:W-:Y:S01]  /*24e0*/  @!P4 FMUL R50, R50, 0.5 ;  /* 0x3f0000003232c820 */ /* 0x000fe20000400000 */
[----:B------:R-:W1:Y:S01]  /*24f0*/  MUFU.EX2 R43, R43 ;  /* 0x0000002b002b7308 */ /* 0x000e620000000800 */
[----:B---3--:R-:W-:Y:S01]  /*2500*/  @!P6 FMUL R38, R38, R38 ;  /* 0x000000262626e220 */ /* 0x008fe20000400000 */
[----:B------:R-:W-:-:S02]  /*2510*/  FSETP.GEU.AND P6, PT, R47, -126, PT ;  /* 0xc2fc00002f00780b */ /* 0x000fc40003fce000 */
[C---:B------:R-:W-:Y:S02]  /*2520*/  F2FP.SATFINITE.E4M3.F32.PACK_AB_MERGE_C R28, R119.reuse, R26, RZ ;  /* 0x0000001a771c723e */ /* 0x040fe400048070ff */
[----:B----4-:R-:W-:Y:S01]  /*2530*/  F2FP.SATFINITE.E4M3.F32.PACK_AB_MERGE_C R39, R119, R32, RZ ;  /* 0x000000207727723e */ /* 0x010fe200048070ff */
[----:B------:R-:W-:Y:S01]  /*2540*/  @!P1 FMUL R54, R54, 0.5 ;  /* 0x3f00000036369820 */ /* 0x000fe20000400000 */
[----:B------:R-:W2:Y:S01]  /*2550*/  MUFU.EX2 R15, R15 ;  /* 0x0000000f000f7308 */ /* 0x000ea20000000800 */
[----:B-----5:R-:W-:Y:S01]  /*2560*/  @!P3 FMUL R46, R46, R46 ;  /* 0x0000002e2e2eb220 */ /* 0x020fe20000400000 */
[----:B------:R-:W-:Y:S02]  /*2570*/  FSETP.GEU.AND P3, PT, R51, -126, PT ;  /* 0xc2fc00003300780b */ /* 0x000fe40003f6e000 */
[----:B------:R-:W-:Y:S02]  /*2580*/  F2FP.SATFINITE.E4M3.F32.PACK_AB_MERGE_C R32, R119, R20, RZ ;  /* 0x000000147720723e */ /* 0x000fe400048070ff */
[----:B------:R-:W-:Y:S01]  /*2590*/  LOP3.LUT R39, R39, 0xff, RZ, 0xc0, !PT ;  /* 0x000000ff27277812 */ /* 0x000fe200078ec0ff */
[----:B------:R-:W-:Y:S01]  /*25a0*/  @!P6 FMUL R47, R47, 0.5 ;  /* 0x3f0000002f2fe820 */ /* 0x000fe20000400000 */
[----:B------:R-:W3:Y:S01]  /*25b0*/  MUFU.EX2 R50, R50 ;  /* 0x0000003200327308 */ /* 0x000ee20000000800 */
[----:B-1----:R-:W-:Y:S01]  /*25c0*/  @!P5 FMUL R43, R43, R43 ;  /* 0x0000002b2b2bd220 */ /* 0x002fe20000400000 */
[----:B------:R-:W-:-:S02]  /*25d0*/  FSETP.GEU.AND P5, PT, R4, -126, PT ;  /* 0xc2fc00000400780b */ /* 0x000fc40003fae000 */
[----:B------:R-:W-:Y:S01]  /*25e0*/  LOP3.LUT R35, R35, 0xff, RZ, 0xc0, !PT ;  /* 0x000000ff23237812 */ /* 0x000fe200078ec0ff */
[----:B------:R-:W-:Y:S01]  /*25f0*/  FADD R23, R20, R43 ;  /* 0x0000002b14177221 */ /* 0x000fe20000000000 */
[----:B------:R-:W-:Y:S01]  /*2600*/  F2FP.SATFINITE.E4M3.F32.PACK_AB_MERGE_C R43, R119, R43, RZ ;  /* 0x0000002b772b723e */ /* 0x000fe200048070ff */
[----:B------:R-:W-:Y:S01]  /*2610*/  @!P3 FMUL R51, R51, 0.5 ;  /* 0x3f0000003333b820 */ /* 0x000fe20000400000 */
[----:B------:R-:W1:Y:S01]  /*2620*/  MUFU.EX2 R47, R47 ;  /* 0x0000002f002f7308 */ /* 0x000e620000000800 */
[----:B--2---:R-:W-:Y:S01]  /*2630*/  @!P2 FMUL R15, R15, R15 ;  /* 0x0000000f0f0fa220 */ /* 0x004fe20000400000 */
[----:B------:R-:W-:Y:S01]  /*2640*/  ISETP.GT.U32.AND P2, PT, R5, 0x1, PT ;  /* 0x000000010500780c */ /* 0x000fe20003f44070 */
[----:B------:R-:W-:Y:S01]  /*2650*/  FADD R5, R24, R40 ;  /* 0x0000002818057221 */ /* 0x000fe20000000000 */
[----:B------:R-:W-:Y:S01]  /*2660*/  FADD R24, R16, R49 ;  /* 0x0000003110187221 */ /* 0x000fe20000000000 */
[----:B------:R-:W-:Y:S01]  /*2670*/  FADD R16, R18, R12 ;  /* 0x0000000c12107221 */ /* 0x000fe20000000000 */
[----:B------:R-:W-:Y:S01]  /*2680*/  FADD R18, R26, R13 ;  /* 0x0000000d1a127221 */ /* 0x000fe20000000000 */
[----:B------:R-:W-:Y:S01]  /*2690*/  @!P5 FMUL R4, R4, 0.5 ;  /* 0x3f0000000404d820 */ /* 0x000fe20000400000 */
[----:B------:R-:W2:Y:S01]  /*26a0*/  MUFU.EX2 R51, R51 ;  /* 0x0000003300337308 */ /* 0x000ea20000000800 */
[----:B------:R-:W-:Y:S01]  /*26b0*/  F2FP.SATFINITE.E4M3.F32.PACK_AB_MERGE_C R13, R119, R12, RZ ;  /* 0x0000000c770d723e */ /* 0x000fe200048070ff */
[----:B---3--:R-:W-:Y:S01]  /*26c0*/  @!P4 FMUL R50, R50, R50 ;  /* 0x000000323232c220 */ /* 0x008fe20000400000 */
[----:B------:R-:W-:Y:S01]  /*26d0*/  LOP3.LUT R12, R33, 0xffff, RZ, 0xc0, !PT ;  /* 0x0000ffff210c7812 */ /* 0x000fe200078ec0ff */
[----:B------:R-:W-:Y:S01]  /*26e0*/  FADD R20, R30, R15 ;  /* 0x0000000f1e147221 */ /* 0x000fe20000000000 */
[----:B------:R-:W-:Y:S01]  /*26f0*/  F2FP.SATFINITE.E4M3.F32.PACK_AB_MERGE_C R49, R119, R15, RZ ;  /* 0x0000000f7731723e */ /* 0x000fe200048070ff */
[----:B------:R-:W-:Y:S01]  /*2700*/  FADD R27, R34, R50 ;  /* 0x00000032221b7221 */ /* 0x000fe20000000000 */
[----:B------:R-:W-:Y:S01]  /*2710*/  LOP3.LUT R15, R13, 0xffff, RZ, 0xc0, !PT ;  /* 0x0000ffff0d0f7812 */ /* 0x000fe200078ec0ff */
[----:B------:R-:W3:Y:S01]  /*2720*/  MUFU.EX2 R54, R54 ;  /* 0x0000003600367308 */ /* 0x000ee20000000800 */
[----:B-1----:R-:W-:Y:S01]  /*2730*/  @!P6 FMUL R47, R47, R47 ;  /* 0x0000002f2f2fe220 */ /* 0x002fe20000400000 */
[----:B------:R-:W-:Y:S01]  /*2740*/  IMAD.U32 R13, R28, 0x10000, RZ ;  /* 0x000100001c0d7824 */ /* 0x000fe200078e00ff */
[----:B------:R-:W-:Y:S01]  /*2750*/  F2FP.SATFINITE.E4M3.F32.PACK_AB_MERGE_C R34, R119, R34, RZ ;  /* 0x000000227722723e */ /* 0x000fe200048070ff */
[----:B------:R-:W-:Y:S01]  /*2760*/  FADD R5, R5, R14 ;  /* 0x0000000e05057221 */ /* 0x000fe20000000000 */
[----:B------:R-:W-:Y:S01]  /*2770*/  PRMT R12, R12, 0x7604, R31 ;  /* 0x000076040c0c7816 */ /* 0x000fe2000000001f */
[----:B------:R-:W-:Y:S01]  /*2780*/  FADD R25, R22, R47 ;  /* 0x0000002f16197221 */ /* 0x000fe20000000000 */
[----:B------:R-:W-:Y:S01]  /*2790*/  LOP3.LUT R14, R53, 0xffff, RZ, 0xc0, !PT ;  /* 0x0000ffff350e7812 */ /* 0x000fe200078ec0ff */
[----:B------:R-:W1:Y:S01]  /*27a0*/  MUFU.EX2 R4, R4 ;  /* 0x0000000400047308 */ /* 0x000e620000000800 */
[----:B--2---:R-:W-:Y:S01]  /*27b0*/  @!P3 FMUL R51, R51, R51 ;  /* 0x000000333333b220 */ /* 0x004fe20000400000 */
[----:B------:R-:W-:Y:S01]  /*27c0*/  F2FP.SATFINITE.E4M3.F32.PACK_AB_MERGE_C R40, R119, R40, RZ ;  /* 0x000000287728723e */ /* 0x000fe200048070ff */
[----:B------:R-:W-:Y:S01]  /*27d0*/  IMAD.U32 R49, R49, 0x10000, RZ ;  /* 0x0001000031317824 */ /* 0x000fe200078e00ff */
[C---:B------:R-:W-:Y:S01]  /*27e0*/  F2FP.SATFINITE.E4M3.F32.PACK_AB_MERGE_C R30, R119.reuse, R30, RZ ;  /* 0x0000001e771e723e */ /* 0x040fe200048070ff */
[----:B------:R-:W-:Y:S01]  /*27f0*/  FADD R22, R38, R51 ;  /* 0x0000003326167221 */ /* 0x000fe20000000000 */
[----:B------:R-:W-:Y:S01]  /*2800*/  F2FP.SATFINITE.E4M3.F32.PACK_AB_MERGE_C R38, R119, R38, RZ ;  /* 0x000000267726723e */ /* 0x000fe200048070ff */
[----:B------:R-:W-:Y:S01]  /*2810*/  FADD R17, R17, R24 ;  /* 0x0000001811117221 */ /* 0x000fe20000000000 */
[C---:B------:R-:W-:Y:S01]  /*2820*/  F2FP.SATFINITE.E4M3.F32.PACK_AB_MERGE_C R47, R119.reuse, R47, RZ ;  /* 0x0000002f772f723e */ /* 0x040fe200048070ff */
[----:B---3--:R-:W-:Y:S01]  /*2830*/  @!P1 FMUL R54, R54, R54 ;  /* 0x0000003636369220 */ /* 0x008fe20000400000 */
[----:B------:R-:W-:Y:S01]  /*2840*/  F2FP.SATFINITE.E4M3.F32.PACK_AB_MERGE_C R50, R119, R50, RZ ;  /* 0x000000327732723e */ /* 0x000fe200048070ff */
[----:B------:R-:W-:Y:S01]  /*2850*/  FADD R16, R19, R16 ;  /* 0x0000001013107221 */ /* 0x000fe20000000000 */
[C---:B------:R-:W-:Y:S01]  /*2860*/  F2FP.SATFINITE.E4M3.F32.PACK_AB_MERGE_C R51, R119.reuse, R51, RZ ;  /* 0x000000337733723e */ /* 0x040fe200048070ff */
[----:B------:R-:W-:Y:S01]  /*2870*/  FADD R29, R42, R54 ;  /* 0x000000362a1d7221 */ /* 0x000fe20000000000 */
[C---:B------:R-:W-:Y:S01]  /*2880*/  F2FP.SATFINITE.E4M3.F32.PACK_AB_MERGE_C R42, R119.reuse, R42, RZ ;  /* 0x0000002a772a723e */ /* 0x040fe200048070ff */
[----:B------:R-:W-:Y:S01]  /*2890*/  FADD R18, R18, R27 ;  /* 0x0000001b12127221 */ /* 0x000fe20000000000 */
[C---:B------:R-:W-:Y:S01]  /*28a0*/  F2FP.SATFINITE.E4M3.F32.PACK_AB_MERGE_C R54, R119.reuse, R54, RZ ;  /* 0x000000367736723e */ /* 0x040fe200048070ff */
[----:B-1----:R-:W-:Y:S01]  /*28b0*/  @!P5 FMUL R4, R4, R4 ;  /* 0x000000040404d220 */ /* 0x002fe20000400000 */
[----:B------:R-:W-:Y:S01]  /*28c0*/  LOP3.LUT R12, R12, 0xff0000, R13, 0xf8, !PT ;  /* 0x00ff00000c0c7812 */ /* 0x000fe200078ef80d */
[----:B------:R-:W-:Y:S01]  /*28d0*/  IMAD.U32 R13, R34, 0x10000, RZ ;  /* 0x00010000220d7824 */ /* 0x000fe200078e00ff */
[----:B------:R-:W-:Y:S01]  /*28e0*/  PRMT R14, R14, 0x7604, R39 ;  /* 0x000076040e0e7816 */ /* 0x000fe20000000027 */
[----:B------:R-:W-:Y:S01]  /*28f0*/  FADD R26, R46, R4 ;  /* 0x000000042e1a7221 */ /* 0x000fe20000000000 */
[C---:B------:R-:W-:Y:S01]  /*2900*/  F2FP.SATFINITE.E4M3.F32.PACK_AB_MERGE_C R46, R119.reuse, R46, RZ ;  /* 0x0000002e772e723e */ /* 0x040fe200048070ff */
[----:B------:R-:W-:Y:S01]  /*2910*/  IMAD.U32 R42, R42, 0x10000, RZ ;  /* 0x000100002a2a7824 */ /* 0x000fe200078e00ff */
[----:B------:R-:W-:Y:S01]  /*2920*/  F2FP.SATFINITE.E4M3.F32.PACK_AB_MERGE_C R119, R119, R4, RZ ;  /* 0x000000047777723e */ /* 0x000fe200048070ff */
[----:B------:R-:W-:Y:S01]  /*2930*/  FADD R29, R20, R29 ;  /* 0x0000001d141d7221 */ /* 0x000fe20000000000 */
[----:B------:R-:W-:Y:S01]  /*2940*/  LOP3.LUT R4, R37, 0xffff, RZ, 0xc0, !PT ;  /* 0x0000ffff25047812 */ /* 0x000fe200078ec0ff */
[----:B------:R-:W-:Y:S01]  /*2950*/  FADD R22, R23, R22 ;  /* 0x0000001617167221 */ /* 0x000fe20000000000 */
[----:B------:R-:W-:Y:S01]  /*2960*/  PRMT R52, R15, 0x7604, R52 ;  /* 0x000076040f347816 */ /* 0x000fe20000000034 */
[----:B------:R-:W-:Y:S01]  /*2970*/  FADD R25, R25, R26 ;  /* 0x0000001a19197221 */ /* 0x000fe20000000000 */
[----:B------:R-:W-:Y:S01]  /*2980*/  PRMT R4, R4, 0x7604, R35 ;  /* 0x0000760404047816 */ /* 0x000fe20000000023 */
[----:B------:R-:W-:Y:S01]  /*2990*/  FADD R17, R17, R16 ;  /* 0x0000001011117221 */ /* 0x000fe20000000000 */
[----:B------:R-:W-:Y:S01]  /*29a0*/  SHF.L.U32 R15, R30, 0x10, RZ ;  /* 0x000000101e0f7819 */ /* 0x000fe200000006ff */
[----:B------:R-:W-:Y:S01]  /*29b0*/  FADD R18, R18, R29 ;  /* 0x0000001d12127221 */ /* 0x000fe20000000000 */
[----:B------:R-:W-:Y:S01]  /*29c0*/  LOP3.LUT R14, R14, 0xff0000, R13, 0xf8, !PT ;  /* 0x00ff00000e0e7812 */ /* 0x000fe200078ef80d */
[----:B------:R-:W-:Y:S01]  /*29d0*/  IMAD.U32 R13, R50, 0x10000, RZ ;  /* 0x00010000320d7824 */ /* 0x000fe200078e00ff */
[----:B------:R-:W-:Y:S01]  /*29e0*/  LOP3.LUT R40, R40, 0xff, RZ, 0xc0, !PT ;  /* 0x000000ff28287812 */ /* 0x000fe200078ec0ff */
[----:B------:R-:W-:Y:S01]  /*29f0*/  FADD R25, R22, R25 ;  /* 0x0000001916197221 */ /* 0x000fe20000000000 */
[----:B------:R-:W-:-:S02]  /*2a00*/  LOP3.LUT R32, R32, 0xffff, RZ, 0xc0, !PT ;  /* 0x0000ffff20207812 */ /* 0x000fc400078ec0ff */
[----:B------:R-:W-:Y:S02]  /*2a10*/  LOP3.LUT R4, R4, 0xff0000, R15, 0xf8, !PT ;  /* 0x00ff000004047812 */ /* 0x000fe400078ef80f */
[----:B------:R-:W-:Y:S02]  /*2a20*/  PRMT R40, R41, 0x7604, R40 ;  /* 0x0000760429287816 */ /* 0x000fe40000000028 */
[----:B------:R-:W-:Y:S02]  /*2a30*/  SHF.L.U32 R15, R44, 0x10, RZ ;  /* 0x000000102c0f7819 */ /* 0x000fe400000006ff */
[----:B------:R-:W-:Y:S01]  /*2a40*/  LOP3.LUT R58, R58, 0xff0000, R13, 0xf8, !PT ;  /* 0x00ff00003a3a7812 */ /* 0x000fe200078ef80d */
[----:B------:R-:W-:Y:S01]  /*2a50*/  IMAD.SHL.U32 R13, R32, 0x1000000, RZ ;  /* 0x01000000200d7824 */ /* 0x000fe200078e00ff */
[----:B------:R-:W-:Y:S02]  /*2a60*/  LOP3.LUT R40, R40, 0xff0000, R15, 0xf8, !PT ;  /* 0x00ff000028287812 */ /* 0x000fe400078ef80f */
[----:B------:R-:W-:-:S02]  /*2a70*/  LOP3.LUT R38, R38, 0xffff, RZ, 0xc0, !PT ;  /* 0x0000ffff26267812 */ /* 0x000fc400078ec0ff */
[----:B------:R-:W-:Y:S02]  /*2a80*/  SHF.L.U32 R15, R54, 0x10, RZ ;  /* 0x00000010360f7819 */ /* 0x000fe400000006ff */
[----:B------:R-:W-:Y:S02]  /*2a90*/  LOP3.LUT R12, R12, R13, RZ, 0xfc, !PT ;  /* 0x0000000d0c0c7212 */ /* 0x000fe400078efcff */
[----:B------:R-:W-:Y:S02]  /*2aa0*/  SHF.L.U32 R13, R38, 0x18, RZ ;  /* 0x00000018260d7819 */ /* 0x000fe400000006ff */
[----:B------:R-:W-:Y:S01]  /*2ab0*/  LOP3.LUT R52, R52, 0xff0000, R15, 0xf8, !PT ;  /* 0x00ff000034347812 */ /* 0x000fe200078ef80f */
[----:B------:R-:W-:Y:S01]  /*2ac0*/  IMAD.SHL.U32 R15, R36, 0x1000000, RZ ;  /* 0x01000000240f7824 */ /* 0x000fe200078e00ff */
[----:B------:R-:W-:Y:S02]  /*2ad0*/  LOP3.LUT R46, R46, 0xffff, RZ, 0xc0, !PT ;  /* 0x0000ffff2e2e7812 */ /* 0x000fe400078ec0ff */
[----:B------:R-:W-:-:S02]  /*2ae0*/  LOP3.LUT R43, R43, 0xffff, RZ, 0xc0, !PT ;  /* 0x0000ffff2b2b7812 */ /* 0x000fc400078ec0ff */
[----:B------:R-:W-:Y:S01]  /*2af0*/  LOP3.LUT R51, R51, 0xffff, RZ, 0xc0, !PT ;  /* 0x0000ffff33337812 */ /* 0x000fe200078ec0ff */
[----:B------:R-:W-:Y:S01]  /*2b00*/  IMAD.SHL.U32 R31, R46, 0x1000000, RZ ;  /* 0x010000002e1f7824 */ /* 0x000fe200078e00ff */
[----:B------:R-:W-:Y:S01]  /*2b10*/  LOP3.LUT R119, R119, 0xffff, RZ, 0xc0, !PT ;  /* 0x0000ffff77777812 */ /* 0x000fe200078ec0ff */
[----:B------:R-:W-:Y:S01]  /*2b20*/  IMAD.SHL.U32 R43, R43, 0x1000000, RZ ;  /* 0x010000002b2b7824 */ /* 0x000fe200078e00ff */
[----:B------:R-:W-:Y:S01]  /*2b30*/  PRMT R55, R56, 0x7604, R55 ;  /* 0x0000760438377816 */ /* 0x000fe20000000037 */
[----:B------:R-:W-:Y:S01]  /*2b40*/  IMAD.SHL.U32 R51, R51, 0x1000000, RZ ;  /* 0x0100000033337824 */ /* 0x000fe200078e00ff */
[----:B------:R-:W-:Y:S01]  /*2b50*/  LOP3.LUT R14, R14, R13, RZ, 0xfc, !PT ;  /* 0x0000000d0e0e7212 */ /* 0x000fe200078efcff */
[----:B------:R-:W-:Y:S01]  /*2b60*/  IMAD.SHL.U32 R119, R119, 0x1000000, RZ ;  /* 0x0100000077777824 */ /* 0x000fe200078e00ff */
[----:B------:R-:W-:Y:S02]  /*2b70*/  PRMT R48, R48, 0x7604, R57 ;  /* 0x0000760430307816 */ /* 0x000fe40000000039 */
[----:B------:R-:W-:-:S02]  /*2b80*/  LOP3.LUT R47, R47, 0xffff, RZ, 0xc0, !PT ;  /* 0x0000ffff2f2f7812 */ /* 0x000fc400078ec0ff */
[----:B------:R-:W-:Y:S01]  /*2b90*/  SHF.L.U32 R13, R0, 0x2, RZ ;  /* 0x00000002000d7819 */ /* 0x000fe200000006ff */
[----:B------:R-:W-:Y:S01]  /*2ba0*/  IMAD.MOV.U32 R0, RZ, RZ, 0x3021 ;  /* 0x00003021ff007424 */ /* 0x000fe200078e00ff */
[----:B------:R-:W-:Y:S01]  /*2bb0*/  LOP3.LUT R15, R4, R15, RZ, 0xfc, !PT ;  /* 0x0000000f040f7212 */ /* 0x000fe200078efcff */
[----:B------:R-:W-:Y:S01]  /*2bc0*/  IMAD.MOV.U32 R4, RZ, RZ, 0x2130 ;  /* 0x00002130ff047424 */ /* 0x000fe200078e00ff */
[----:B------:R-:W-:Y:S02]  /*2bd0*/  LOP3.LUT R42, R55, 0xff0000, R42, 0xf8, !PT ;  /* 0x00ff0000372a7812 */ /* 0x000fe400078ef82a */
[----:B------:R-:W-:Y:S02]  /*2be0*/  LOP3.LUT R48, R48, 0xff0000, R49, 0xf8, !PT ;  /* 0x00ff000030307812 */ /* 0x000fe400078ef831 */
[----:B------:R-:W-:Y:S02]  /*2bf0*/  SHF.L.U32 R47, R47, 0x18, RZ ;  /* 0x000000182f2f7819 */ /* 0x000fe400000006ff */
[----:B------:R-:W-:-:S02]  /*2c00*/  LOP3.LUT R13, R13, 0xc, RZ, 0xc0, !PT ;  /* 0x0000000c0d0d7812 */ /* 0x000fc400078ec0ff */
[----:B------:R-:W-:Y:S02]  /*2c10*/  SEL R33, R15, R12, P2 ;  /* 0x0000000c0f217207 */ /* 0x000fe40001000000 */
[----:B------:R-:W-:Y:S02]  /*2c20*/  LOP3.LUT R31, R42, R31, RZ, 0xfc, !PT ;  /* 0x0000001f2a1f7212 */ /* 0x000fe400078efcff */
[----:B------:R-:W-:Y:S02]  /*2c30*/  SEL R15, R12, R15, P2 ;  /* 0x0000000f0c0f7207 */ /* 0x000fe40001000000 */
[----:B------:R-:W-:Y:S02]  /*2c40*/  LOP3.LUT R40, R40, R43, RZ, 0xfc, !PT ;  /* 0x0000002b28287212 */ /* 0x000fe400078efcff */
[----:B------:R-:W-:Y:S02]  /*2c50*/  LOP3.LUT R47, R48, R47, RZ, 0xfc, !PT ;  /* 0x0000002f302f7212 */ /* 0x000fe400078efcff */
[----:B------:R-:W-:-:S02]  /*2c60*/  LOP3.LUT R51, R58, R51, RZ, 0xfc, !PT ;  /* 0x000000333a337212 */ /* 0x000fc400078efcff */
[----:B------:R-:W-:Y:S02]  /*2c70*/  LOP3.LUT R52, R52, R119, RZ, 0xfc, !PT ;  /* 0x0000007734347212 */ /* 0x000fe400078efcff */
[-C--:B------:R-:W-:Y:S02]  /*2c80*/  SHF.R.U32.HI R12, RZ, R13.reuse, R0 ;  /* 0x0000000dff0c7219 */ /* 0x080fe40000011600 */
[----:B------:R-:W-:Y:S01]  /*2c90*/  SHF.R.U32.HI R0, RZ, R13, R4 ;  /* 0x0000000dff007219 */ /* 0x000fe20000011604 */
[----:B------:R-:W-:Y:S01]  /*2ca0*/  FADD R4, R5, R6 ;  /* 0x0000000605047221 */ /* 0x000fe20000000000 */
[----:B------:R-:W-:Y:S01]  /*2cb0*/  SEL R35, R31, R14, P2 ;  /* 0x0000000e1f237207 */ /* 0x000fe20001000000 */
[----:B------:R-:W-:Y:S01]  /*2cc0*/  IMAD.MOV.U32 R6, RZ, RZ, 0x3276 ;  /* 0x00003276ff067424 */ /* 0x000fe200078e00ff */
[----:B------:R-:W-:Y:S01]  /*2cd0*/  SEL R31, R14, R31, P2 ;  /* 0x0000001f0e1f7207 */ /* 0x000fe20001000000 */
[----:B------:R-:W-:Y:S01]  /*2ce0*/  FADD R4, R4, R17 ;  /* 0x0000001104047221 */ /* 0x000fe20000000000 */
[----:B------:R-:W-:-:S02]  /*2cf0*/  SEL R37, R47, R40, P2 ;  /* 0x000000282f257207 */ /* 0x000fc40001000000 */
[----:B------:R-:W-:Y:S02]  /*2d00*/  SEL R39, R52, R51, P2 ;  /* 0x0000003334277207 */ /* 0x000fe40001000000 */
[----:B------:R-:W-:Y:S02]  /*2d10*/  LOP3.LUT R12, R12, 0xf, RZ, 0xc0, !PT ;  /* 0x0000000f0c0c7812 */ /* 0x000fe400078ec0ff */
[----:B------:R-:W-:Y:S01]  /*2d20*/  LOP3.LUT R14, R0, 0xf, RZ, 0xc0, !PT ;  /* 0x0000000f000e7812 */ /* 0x000fe200078ec0ff */
[----:B------:R-:W-:Y:S01]  /*2d30*/  FADD R0, R18, R25 ;  /* 0x0000001912007221 */ /* 0x000fe20000000000 */
[----:B------:R-:W-:Y:S01]  /*2d40*/  SEL R47, R40, R47, P2 ;  /* 0x0000002f282f7207 */ /* 0x000fe20001000000 */
[----:B------:R-:W-:Y:S01]  /*2d50*/  SHFL.IDX PT, R33, R33, R12, 0x1c1f ;  /* 0x001c1f0c21217589 */ /* 0x000fe200000e0000 */
[----:B------:R-:W-:Y:S02]  /*2d60*/  SEL R51, R51, R52, P2 ;  /* 0x0000003433337207 */ /* 0x000fe40001000000 */
[----:B------:R-:W-:Y:S01]  /*2d70*/  MOV R5, 0x1054 ;  /* 0x0000105400057802 */ /* 0x000fe20000000f00 */
[----:B------:R-:W1:Y:S01]  /*2d80*/  SHFL.IDX PT, R28, R15, R14, 0x1c1f ;  /* 0x001c1f0e0f1c7589 */ /* 0x000e6200000e0000 */
[----:B------:R-:W-:-:S02]  /*2d90*/  SEL R6, R6, 0x7632, P2 ;  /* 0x0000763206067807 */ /* 0x000fc40001000000 */
[----:B------:R-:W-:Y:S01]  /*2da0*/  SEL R5, R5, 0x5410, P2 ;  /* 0x0000541005057807 */ /* 0x000fe20001000000 */
[----:B------:R-:W-:Y:S04]  /*2db0*/  SHFL.IDX PT, R35, R35, R12, 0x1c1f ;  /* 0x001c1f0c23237589 */ /* 0x000fe800000e0000 */
[----:B------:R-:W2:Y:S04]  /*2dc0*/  SHFL.IDX PT, R30, R31, R14, 0x1c1f ;  /* 0x001c1f0e1f1e7589 */ /* 0x000ea800000e0000 */
[----:B------:R-:W-:Y:S04]  /*2dd0*/  SHFL.IDX PT, R37, R37, R12, 0x1c1f ;  /* 0x001c1f0c25257589 */ /* 0x000fe800000e0000 */
[----:B------:R-:W3:Y:S04]  /*2de0*/  SHFL.IDX PT, R32, R47, R14, 0x1c1f ;  /* 0x001c1f0e2f207589 */ /* 0x000ee800000e0000 */
[----:B------:R-:W-:Y:S04]  /*2df0*/  SHFL.IDX PT, R39, R39, R12, 0x1c1f ;  /* 0x001c1f0c27277589 */ /* 0x000fe800000e0000 */
[----:B------:R-:W4:Y:S01]  /*2e00*/  SHFL.IDX PT, R34, R51, R14, 0x1c1f ;  /* 0x001c1f0e33227589 */ /* 0x000f2200000e0000 */
[----:B-1----:R-:W-:-:S02]  /*2e10*/  PRMT R120, R33, R5, R28 ;  /* 0x0000000521787216 */ /* 0x002fc4000000001c */
[-C--:B------:R-:W-:Y:S02]  /*2e20*/  PRMT R121, R33, R6.reuse, R28 ;  /* 0x0000000621797216 */ /* 0x080fe4000000001c */
[CCC-:B--2---:R-:W-:Y:S02]  /*2e30*/  PRMT R122, R35.reuse, R5.reuse, R30.reuse ;  /* 0x00000005237a7216 */ /* 0x1c4fe4000000001e */
[-C--:B------:R-:W-:Y:S02]  /*2e40*/  PRMT R123, R35, R6.reuse, R30 ;  /* 0x00000006237b7216 */ /* 0x080fe4000000001e */
[CCC-:B---3--:R-:W-:Y:S02]  /*2e50*/  PRMT R124, R37.reuse, R5.reuse, R32.reuse ;  /* 0x00000005257c7216 */ /* 0x1c8fe40000000020 */
[----:B------:R-:W-:Y:S02]  /*2e60*/  PRMT R125, R37, R6, R32 ;  /* 0x00000006257d7216 */ /* 0x000fe40000000020 */
[----:B----4-:R-:W-:-:S02]  /*2e70*/  PRMT R126, R39, R5, R34 ;  /* 0x00000005277e7216 */ /* 0x010fc40000000022 */
[----:B------:R-:W-:Y:S01]  /*2e80*/  PRMT R127, R39, R6, R34 ;  /* 0x00000006277f7216 */ /* 0x000fe20000000022 */
[----:B------:R-:W-:Y:S06]  /*2e90*/  @!P0 BRA `(.L_x_19) ;  /* 0x0000000000048947 */ /* 0x000fec0003800000 */
[----:B------:R-:W-:Y:S01]  /*2ea0*/  BPT.TRAP 0x1 ;  /* 0x000000040000795c */ /* 0x000fe20000300000 */
.L_x_19:
[----:B------:R-:W1:Y:S02]  /*2eb0*/  SYNCS.PHASECHK.TRANS64.TRYWAIT P1, [UR38+0x15008], R11 ;  /* 0x0150080bff0075a7 */ /* 0x000e640008020166 */
[----:B-1----:R-:W-:Y:S05]  /*2ec0*/  @!P1 BRA `(.L_x_20) ;  /* 0x0000008400689947 */ /* 0x002fea0003800000 */
.L_x_107:
[----:B------:R-:W-:Y:S01]  /*2ed0*/  UIADD3 UR6, UR4, 0x300, URZ ;  /* 0x0000030004067890 */ /* 0x000fe2000fffe03f */
[----:B------:R-:W-:Y:S01]  /*2ee0*/  WARPGROUP.ARRIVE ;  /* 0x00000000000079c5 */ /* 0x000fe20000000000 */
[----:B------:R-:W-:-:S07]  /*2ef0*/  UMOV UR7, 0x80000020 ;  /* 0x8000002000077882 */ /* 0x000fce0000000000 */
[----:B------:R-:W-:Y:S01]  /*2f00*/  QGMMA.64x192x32.F32.E4M3.E4M3 R24, R120, gdesc[UR4], RZ, !UPT, gsb0 ;  /* 0x02e0000478187df3 */ /* 0x000fe2000c0008ff */
[----:B------:R-:W-:Y:S01]  /*2f10*/  UIADD3 UR6, UR4, 0x302, URZ ;  /* 0x0000030204067890 */ /* 0x000fe2000fffe03f */
[----:B------:R-:W-:Y:S01]  /*2f20*/  UMOV UR7, 0x80000020 ;  /* 0x8000002000077882 */ /* 0x000fe20000000000 */
[----:B------:R-:W-:Y:S02]  /*2f30*/  WARPGROUP.DEPBAR.LE gsb0, 0x0 ;  /* 0x00008000000079c5 */ /* 0x000fe40000010000 */
[----:B------:R-:W-:-:S15]  /*2f40*/  WARPGROUP.ARRIVE ;  /* 0x00000000000079c5 */ /* 0x000fde0000000000 */
[----:B------:R-:W-:Y:S03]  /*2f50*/  QGMMA.64x192x32.F32.E4M3.E4M3 R24, R124, gdesc[UR4], R24, gsb0 ;  /* 0x02e000047c187df3 */ /* 0x000fe60008000818 */
[----:B------:R-:W-:Y:S02]  /*2f60*/  WARPGROUP.DEPBAR.LE gsb0, 0x0 ;  /* 0x00008000000079c5 */ /* 0x000fe40000010000 */
[----:B------:R-:W-:Y:S05]  /*2f70*/  @!P0 BRA `(.L_x_21) ;  /* 0x0000000000048947 */ /* 0x000fea0003800000 */
[----:B------:R-:W-:Y:S01]  /*2f80*/  BPT.TRAP 0x1 ;  /* 0x000000040000795c */ /* 0x000fe20000300000 */
.L_x_21:
[----:B------:R-:W-:Y:S01]  /*2f90*/  UISETP.GT.U32.AND UP0, UPT, UR5, 0x1, UPT ;  /* 0x000000010500788c */ /* 0x000fe2000bf04070 */
[----:B-1----:R-:W-:Y:S01]  /*2fa0*/  IMAD.MOV.U32 R16, RZ, RZ, RZ ;  /* 0x000000ffff107224 */ /* 0x002fe200078e00ff */
[----:B------:R-:W-:-:S04]  /*2fb0*/  UIADD3 UR6, UR38, 0x15028, URZ ;  /* 0x0001502826067890 */ /* 0x000fc8000fffe03f */
[----:B------:R-:W-:Y:S01]  /*2fc0*/  PLOP3.LUT P1, PT, PT, PT, UP0, 0x80, 0x0 ;  /* 0x000000000000781c */ /* 0x000fe20003f2f008 */
[----:B------:R-:W-:-:S09]  /*2fd0*/  UPRMT UR6, URZ, 0x654, UR6 ;  /* 0x000006543f067896 */ /* 0x000fd20008000006 */
[----:B------:R-:W-:Y:S03]  /*2fe0*/  SYNCS.ARRIVE.TRANS64.RED.A1T0 RZ, [UR6], RZ ;  /* 0x000000ffffff79a7 */ /* 0x000fe60008100406 */
[----:B------:R-:W-:Y:S05]  /*2ff0*/  @P1 BRA `(.L_x_22) ;  /* 0x0000000000041947 */ /* 0x000fea0003800000 */
[----:B------:R-:W-:Y:S01]  /*3000*/  BPT.TRAP 0x1 ;  /* 0x000000040000795c */ /* 0x000fe20000300000 */
.L_x_22:
[C---:B------:R-:W-:Y:S01]  /*3010*/  ISETP.GE.AND P3, PT, R10.reuse, 0x4, PT ;  /* 0x000000040a00780c */ /* 0x040fe20003f66270 */
[----:B------:R-:W-:Y:S01]  /*3020*/  UMOV UR5, 0x1 ;  /* 0x0000000100057882 */ /* 0x000fe20000000000 */
[----:B------:R-:W-:Y:S01]  /*3030*/  UMOV UR6, 0x2 ;  /* 0x0000000200067882 */ /* 0x000fe20000000000 */
[----:B------:R-:W-:Y:S01]  /*3040*/  IADD3 R7, R7, 0x40, RZ ;  /* 0x0000004007077810 */ /* 0x000fe20007ffe0ff */
[----:B------:R-:W-:-:S09]  /*3050*/  VIADD R11, R10, 0xfffffffe ;  /* 0xfffffffe0a0b7836 */ /* 0x000fd20000000000 */
[----:B------:R-:W-:Y:S05]  /*3060*/  @!P3 BRA `(.L_x_23) ;  /* 0x000000240004b947 */ /* 0x000fea0003800000 */
[----:B------:R-:W-:Y:S01]  /*3070*/  VIADD R18, R10, 0xfffffffd ;  /* 0xfffffffd0a127836 */ /* 0x000fe20000000000 */
[----:B------:R-:W-:Y:S01]  /*3080*/  MOV R17, R8 ;  /* 0x0000000800117202 */ /* 0x000fe20000000f00 */
[----:B------:R-:W-:Y:S01]  /*3090*/  IMAD.MOV.U32 R15, RZ, RZ, R9 ;  /* 0x000000ffff0f7224 */ /* 0x000fe200078e0009 */
[----:B------:R-:W-:Y:S01]  /*30a0*/  UMOV UR6, 0x2 ;  /* 0x0000000200067882 */ /* 0x000fe20000000000 */
[----:B------:R-:W-:Y:S01]  /*30b0*/  IMAD.MOV.U32 R16, RZ, RZ, RZ ;  /* 0x000000ffff107224 */ /* 0x000fe200078e00ff */
[----:B------:R-:W-:Y:S01]  /*30c0*/  UMOV UR5, 0x1 ;  /* 0x0000000100057882 */ /* 0x000fe20000000000 */
[----:B------:R-:W-:-:S05]  /*30d0*/  ULDC UR33, c[0x0][0x604] ;  /* 0x0001810000217ab9 */ /* 0x000fca0000000800 */
.L_x_34:
[----:B------:R-:W-:Y:S02]  /*30e0*/  PLOP3.LUT P4, PT, PT, PT, UP1, 0x80, 0x0 ;  /* 0x000000000000781c */ /* 0x000fe40003f8f018 */
[----:B------:R-:W-:-:S11]  /*30f0*/  MOV R11, R18 ;  /* 0x00000012000b7202 */ /* 0x000fd60000000f00 */
[----:B------:R-:W-:Y:S05]  /*3100*/  @!P4 BRA `(.L_x_24) ;  /* 0x000000000004c947 */ /* 0x000fea0003800000 */
[----:B------:R-:W-:Y:S01]  /*3110*/  BPT.TRAP 0x1 ;  /* 0x000000040000795c */ /* 0x000fe20000300000 */
.L_x_24:
[----:B------:R-:W-:Y:S01]  /*3120*/  ULEA UR7, UR6, UR38, 0x3 ;  /* 0x0000002606077291 */ /* 0x000fe2000f8e183f */
[----:B------:R-:W-:-:S08]  /*3130*/  SHF.L.U32 R8, R16, 0x1f, RZ ;  /* 0x0000001f10087819 */ /* 0x000fd000000006ff */
[----:B------:R-:W1:Y:S02]  /*3140*/  SYNCS.PHASECHK.TRANS64.TRYWAIT P3, [UR7+0x15000], R8 ;  /* 0x01500008ff0075a7 */ /* 0x000e640008060147 */
[----:B-1----:R-:W-:Y:S05]  /*3150*/  @!P3 BRA `(.L_x_25) ;  /* 0x0000008000dcb947 */ /* 0x002fea0003800000 */
.L_x_108:
[----:B------:R-:W-:Y:S01]  /*3160*/  UIMAD UR10, UR6, 0x300, UR4 ;  /* 0x00000300060a78a4 */ /* 0x000fe2000f8e0204 */
[----:B------:R-:W-:Y:S01]  /*3170*/  WARPGROUP.ARRIVE ;  /* 0x00000000000079c5 */ /* 0x000fe20000000000 */
[----:B------:R-:W-:Y:S01]  /*3180*/  UMOV UR11, 0x80000020 ;  /* 0x80000020000b7882 */ /* 0x000fe20000000000 */
[----:B------:R-:W-:Y:S01]  /*3190*/  UMOV UR15, 0x80000020 ;  /* 0x80000020000f7882 */ /* 0x000fe20000000000 */
[----:B------:R-:W-:Y:S02]  /*31a0*/  UIADD3 UR14, UR10, 0x2, URZ ;  /* 0x000000020a0e7890 */ /* 0x000fe4000fffe03f */
[----:B------:R-:W-:Y:S01]  /*31b0*/  UIADD3 UR18, UR10, 0x100, URZ ;  /* 0x000001000a127890 */ /* 0x000fe2000fffe03f */
[----:B------:R-:W-:Y:S02]  /*31c0*/  UMOV UR19, 0x80000020 ;  /* 0x8000002000137882 */ /* 0x000fe40000000000 */
[----:B------:R-:W-:Y:S01]  /*31d0*/  QGMMA.64x64x32.F32.E4M3.E4M3 R120, gdesc[UR8], RZ, !UPT, gsb0 ;  /* 0x00e00000087879f3 */ /* 0x000fe2000c0008ff */
[----:B------:R-:W-:Y:S01]  /*31e0*/  UIADD3 UR22, UR10, 0x102, URZ ;  /* 0x000001020a167890 */ /* 0x000fe2000fffe03f */
[----:B------:R-:W-:Y:S01]  /*31f0*/  UMOV UR23, 0x80000020 ;  /* 0x8000002000177882 */ /* 0x000fe20000000000 */
[----:B------:R-:W-:Y:S01]  /*3200*/  UIADD3 UR26, UR10, 0x200, URZ ;  /* 0x000002000a1a7890 */ /* 0x000fe2000fffe03f */
[----:B------:R-:W-:Y:S01]  /*3210*/  UMOV UR27, 0x80000020 ;  /* 0x80000020001b7882 */ /* 0x000fe20000000000 */
[----:B------:R-:W-:Y:S01]  /*3220*/  UIADD3 UR30, UR10, 0x202, URZ ;  /* 0x000002020a1e7890 */ /* 0x000fe2000fffe03f */
[----:B------:R-:W-:Y:S01]  /*3230*/  UMOV UR31, 0x80000020 ;  /* 0x80000020001f7882 */ /* 0x000fe20000000000 */
[----:B------:R-:W-:-:S04]  /*3240*/  UIADD3 UR6, UR6, 0x1, URZ ;  /* 0x0000000106067890 */ /* 0x000fc8000fffe03f */
[----:B------:R-:W-:-:S04]  /*3250*/  UISETP.NE.AND UP0, UPT, UR6, 0x5, UPT ;  /* 0x000000050600788c */ /* 0x000fc8000bf05270 */
[----:B------:R-:W-:Y:S02]  /*3260*/  USEL UR10, URZ, 0x1, UP0 ;  /* 0x000000013f0a7887 */ /* 0x000fe40008000000 */
[----:B------:R-:W-:-:S04]  /*3270*/  USEL UR7, UR6, URZ, UP0 ;  /* 0x0000003f06077287 */ /* 0x000fc80008000000 */
[----:B------:R-:W-:Y:S01]  /*3280*/  LOP3.LUT R10, R16, UR10, RZ, 0x3c, !PT ;  /* 0x0000000a100a7c12 */ /* 0x000fe2000f8e3cff */
        /* <DEDUP_REMOVED lines=16> */
[----:B------:R-:W-:Y:S05]  /*3390*/  @!P4 BRA `(.L_x_26) ;  /* 0x000000000004c947 */ /* 0x000fea0003800000 */
[----:B------:R-:W-:Y:S01]  /*33a0*/  BPT.TRAP 0x1 ;  /* 0x000000040000795c */ /* 0x000fe20000300000 */
.L_x_26:
[----:B-1----:R-:W-:Y:S01]  /*33b0*/  FMNMX R8, R120, R17, !PT ;  /* 0x0000001178087209 */ /* 0x002fe20007800000 */
[----:B------:R-:W-:Y:S01]  /*33c0*/  ULEA UR6, UR7, UR38, 0x3 ;  /* 0x0000002607067291 */ /* 0x000fe2000f8e183f */
[----:B------:R-:W-:Y:S02]  /*33d0*/  FMNMX R14, R122, R15, !PT ;  /* 0x0000000f7a0e7209 */ /* 0x000fe40007800000 */
[----:B------:R-:W-:-:S04]  /*33e0*/  FMNMX R9, R121, R8, !PT ;  /* 0x0000000879097209 */ /* 0x000fc80007800000 */
        /* <DEDUP_REMOVED lines=13> */
[----:B------:R-:W-:-:S05]  /*34c0*/  FMNMX R9, R149, R8, !PT ;  /* 0x0000000895097209 */ /* 0x000fca0007800000 */
[----:B------:R-:W1:Y:S02]  /*34d0*/  SHFL.BFLY PT, R8, R9, 0x1, 0x1f ;  /* 0x0c201f0009087f89 */ /* 0x000e6400000e0000 */
[----:B-1----:R-:W-:-:S05]  /*34e0*/  FMNMX R12, R9, R8, !PT ;  /* 0x00000008090c7209 */ /* 0x002fca0007800000 */
[----:B------:R-:W1:Y:S02]  /*34f0*/  SHFL.BFLY PT, R19, R12, 0x2, 0x1f ;  /* 0x0c401f000c137f89 */ /* 0x000e6400000e0000 */
[----:B-1----:R-:W-:Y:S02]  /*3500*/  FMNMX R8, R12, R19, !PT ;  /* 0x000000130c087209 */ /* 0x002fe40007800000 */
[----:B------:R-:W-:Y:S02]  /*3510*/  FMNMX R19, R123, R14, !PT ;  /* 0x0000000e7b137209 */ /* 0x000fe40007800000 */
[----:B------:R-:W-:Y:S02]  /*3520*/  FSETP.NEU.AND P3, PT, R8, -INF , PT ;  /* 0xff8000000800780b */ /* 0x000fe40003f6d000 */
[----:B------:R-:W-:Y:S02]  /*3530*/  FMNMX R16, R126, R19, !PT ;  /* 0x000000137e107209 */ /* 0x000fe40007800000 */
[----:B------:R-:W-:-:S02]  /*3540*/  FSEL R152, R8, RZ, P3 ;  /* 0x000000ff08987208 */ /* 0x000fc40001800000 */
[----:B------:R-:W-:-:S03]  /*3550*/  FMNMX R9, R127, R16, !PT ;  /* 0x000000107f097209 */ /* 0x000fc60007800000 */
[----:B------:R-:W-:Y:S01]  /*3560*/  FMUL R153, R152, UR33 ;  /* 0x0000002198997c20 */ /* 0x000fe20008400000 */
[----:B------:R-:W-:Y:S01]  /*3570*/  FMNMX R18, R130, R9, !PT ;  /* 0x0000000982127209 */ /* 0x000fe20007800000 */
[----:B------:R-:W-:-:S02]  /*3580*/  FADD R152, -R152, R17 ;  /* 0x0000001198987221 */ /* 0x000fc40000000100 */
[--C-:B------:R-:W-:Y:S01]  /*3590*/  FFMA R120, R120, UR33, -R153.reuse ;  /* 0x0000002178787c23 */ /* 0x100fe20008000899 */
[----:B------:R-:W-:-:S01]  /*35a0*/  FFMA R16, R124, UR33, -R153 ;  /* 0x000000217c107c23 */ /* 0x000fc20008000899 */
[--C-:B------:R-:W-:Y:S01]  /*35b0*/  FFMA R19, R125, UR33, -R153.reuse ;  /* 0x000000217d137c23 */ /* 0x100fe20008000899 */
[----:B------:R-:W-:-:S01]  /*35c0*/  FFMA R14, R121, UR33, -R153 ;  /* 0x00000021790e7c23 */ /* 0x000fc20008000899 */
[----:B------:R-:W-:Y:S01]  /*35d0*/  FMNMX R9, R131, R18, !PT ;  /* 0x0000001283097209 */ /* 0x000fe20007800000 */
[----:B------:R-:W-:-:S01]  /*35e0*/  FFMA R21, R132, UR33, -R153 ;  /* 0x0000002184157c23 */ /* 0x000fc20008000899 */
[----:B------:R-:W-:Y:S01]  /*35f0*/  FSETP.GEU.AND P5, PT, R120, -126, PT ;  /* 0xc2fc00007800780b */ /* 0x000fe20003fae000 */
[----:B------:R-:W-:-:S01]  /*3600*/  FFMA R23, R136, UR33, -R153 ;  /* 0x0000002188177c23 */ /* 0x000fc20008000899 */
[----:B------:R-:W-:Y:S01]  /*3610*/  FSETP.GEU.AND P3, PT, R16, -126, PT ;  /* 0xc2fc00001000780b */ /* 0x000fe20003f6e000 */
[----:B------:R-:W-:-:S01]  /*3620*/  FFMA R140, R140, UR33, -R153 ;  /* 0x000000218c8c7c23 */ /* 0x000fc20008000899 */
[----:B------:R-:W-:Y:S01]  /*3630*/  FSETP.GEU.AND P4, PT, R19, -126, PT ;  /* 0xc2fc00001300780b */ /* 0x000fe20003f8e000 */
[----:B------:R-:W-:-:S01]  /*3640*/  FFMA R141, R141, UR33, -R153 ;  /* 0x000000218d8d7c23 */ /* 0x000fc20008000899 */
[----:B------:R-:W-:Y:S01]  /*3650*/  FMNMX R18, R134, R9, !PT ;  /* 0x0000000986127209 */ /* 0x000fe20007800000 */
[----:B------:R-:W-:-:S01]  /*3660*/  FFMA R137, R137, UR33, -R153 ;  /* 0x0000002189897c23 */ /* 0x000fc20008000899 */
[----:B------:R-:W-:Y:S01]  /*3670*/  FSETP.GEU.AND P6, PT, R14, -126, PT ;  /* 0xc2fc00000e00780b */ /* 0x000fe20003fce000 */
[----:B------:R-:W-:-:S01]  /*3680*/  FFMA R148, R148, UR33, -R153 ;  /* 0x0000002194947c23 */ /* 0x000fc20008000899 */
[----:B------:R-:W-:Y:S01]  /*3690*/  FMNMX R9, R135, R18, !PT ;  /* 0x0000001287097209 */ /* 0x000fe20007800000 */
[----:B------:R-:W-:-:S01]  /*36a0*/  FFMA R18, R128, UR33, -R153 ;  /* 0x0000002180127c23 */ /* 0x000fc20008000899 */
[--C-:B------:R-:W-:Y:S01]  /*36b0*/  FFMA R149, R149, UR33, -R153.reuse ;  /* 0x0000002195957c23 */ /* 0x100fe20008000899 */
[----:B------:R-:W-:Y:S01]  /*36c0*/  @!P5 FMUL R120, R120, 0.5 ;  /* 0x3f0000007878d820 */ /* 0x000fe20000400000 */
[----:B------:R-:W-:Y:S01]  /*36d0*/  FMNMX R20, R138, R9, !PT ;  /* 0x000000098a147209 */ /* 0x000fe20007800000 */
[----:B------:R-:W-:Y:S01]  /*36e0*/  @!P3 FMUL R16, R16, 0.5 ;  /* 0x3f0000001010b820 */ /* 0x000fe20000400000 */
[----:B------:R-:W-:Y:S01]  /*36f0*/  FMUL R152, R152, UR33 ;  /* 0x0000002198987c20 */ /* 0x000fe20008400000 */
[----:B------:R-:W1:Y:S01]  /*3700*/  MUFU.EX2 R12, R120 ;  /* 0x00000078000c7308 */ /* 0x000e620000000800 */
[----:B------:R-:W-:Y:S01]  /*3710*/  @!P4 FMUL R19, R19, 0.5 ;  /* 0x3f0000001313c820 */ /* 0x000fe20000400000 */
[----:B------:R-:W-:Y:S01]  /*3720*/  FMNMX R9, R139, R20, !PT ;  /* 0x000000148b097209 */ /* 0x000fe20007800000 */
[----:B------:R-:W-:-:S01]  /*3730*/  FFMA R20, R129, UR33, -R153 ;  /* 0x0000002181147c23 */ /* 0x000fc20008000899 */
[----:B------:R-:W-:-:S02]  /*3740*/  @!P6 FMUL R14, R14, 0.5 ;  /* 0x3f0000000e0ee820 */ /* 0x000fc40000400000 */
[----:B------:R-:W-:Y:S02]  /*3750*/  FMNMX R22, R142, R9, !PT ;  /* 0x000000098e167209 */ /* 0x000fe40007800000 */
[----:B------:R-:W2:Y:S02]  /*3760*/  MUFU.EX2 R16, R16 ;  /* 0x0000001000107308 */ /* 0x000ea40000000800 */
[----:B------:R-:W-:-:S04]  /*3770*/  FMNMX R9, R143, R22, !PT ;  /* 0x000000168f097209 */ /* 0x000fc80007800000 */
[----:B------:R-:W-:Y:S02]  /*3780*/  FMNMX R22, R146, R9, !PT ;  /* 0x0000000992167209 */ /* 0x000fe40007800000 */
[----:B------:R-:W3:Y:S01]  /*3790*/  MUFU.EX2 R19, R19 ;  /* 0x0000001300137308 */ /* 0x000ee20000000800 */
[----:B-1----:R-:W-:Y:S01]  /*37a0*/  @!P5 FMUL R12, R12, R12 ;  /* 0x0000000c0c0cd220 */ /* 0x002fe20000400000 */
[----:B------:R-:W-:Y:S02]  /*37b0*/  FSETP.GEU.AND P5, PT, R18, -126, PT ;  /* 0xc2fc00001200780b */ /* 0x000fe40003fae000 */
[----:B------:R-:W-:Y:S01]  /*37c0*/  FMNMX R9, R147, R22, !PT ;  /* 0x0000001693097209 */ /* 0x000fe20007800000 */
[--C-:B------:R-:W-:Y:S01]  /*37d0*/  FFMA R22, R133, UR33, -R153.reuse ;  /* 0x0000002185167c23 */ /* 0x100fe20008000899 */
[----:B------:R-:W-:-:S02]  /*37e0*/  FFMA R133, R145, UR33, -R153 ;  /* 0x0000002191857c23 */ /* 0x000fc40008000899 */
[----:B------:R-:W1:Y:S01]  /*37f0*/  MUFU.EX2 R14, R14 ;  /* 0x0000000e000e7308 */ /* 0x000e620000000800 */
[----:B--2---:R-:W-:Y:S01]  /*3800*/  @!P3 FMUL R16, R16, R16 ;  /* 0x000000101010b220 */ /* 0x004fe20000400000 */
[----:B------:R-:W-:-:S02]  /*3810*/  FSETP.GEU.AND P3, PT, R21, -126, PT ;  /* 0xc2fc00001500780b */ /* 0x000fc40003f6e000 */
[----:B------:R-:W-:-:S03]  /*3820*/  FMNMX R120, R150, R9, !PT ;  /* 0x0000000996787209 */ /* 0x000fc60007800000 */
[----:B------:R-:W-:Y:S01]  /*3830*/  @!P5 FMUL R18, R18, 0.5 ;  /* 0x3f0000001212d820 */ /* 0x000fe20000400000 */
[----:B------:R-:W-:Y:S01]  /*3840*/  FMNMX R120, R151, R120, !PT ;  /* 0x0000007897787209 */ /* 0x000fe20007800000 */
[----:B---3--:R-:W-:Y:S01]  /*3850*/  @!P4 FMUL R19, R19, R19 ;  /* 0x000000131313c220 */ /* 0x008fe20000400000 */
[----:B------:R-:W-:-:S03]  /*3860*/  FSETP.GEU.AND P4, PT, R22, -126, PT ;  /* 0xc2fc00001600780b */ /* 0x000fc60003f8e000 */
[----:B------:R-:W2:Y:S01]  /*3870*/  MUFU.EX2 R18, R18 ;  /* 0x0000001200127308 */ /* 0x000ea20000000800 */
[----:B------:R-:W3:Y:S01]  /*3880*/  SHFL.BFLY PT, R9, R120, 0x1, 0x1f ;  /* 0x0c201f0078097f89 */ /* 0x000ee200000e0000 */
[----:B------:R-:W-:Y:S01]  /*3890*/  @!P3 FMUL R21, R21, 0.5 ;  /* 0x3f0000001515b820 */ /* 0x000fe20000400000 */
[----:B-1----:R-:W-:Y:S01]  /*38a0*/  @!P6 FMUL R14, R14, R14 ;  /* 0x0000000e0e0ee220 */ /* 0x002fe20000400000 */
[----:B------:R-:W-:-:S04]  /*38b0*/  FSETP.GEU.AND P6, PT, R20, -126, PT ;  /* 0xc2fc00001400780b */ /* 0x000fc80003fce000 */
[----:B------:R-:W1:Y:S02]  /*38c0*/  MUFU.EX2 R21, R21 ;  /* 0x0000001500157308 */ /* 0x000e640000000800 */
[----:B------:R-:W-:-:S06]  /*38d0*/  @!P4 FMUL R22, R22, 0.5 ;  /* 0x3f0000001616c820 */ /* 0x000fcc0000400000 */
[----:B------:R-:W4:Y:S01]  /*38e0*/  MUFU.EX2 R22, R22 ;  /* 0x0000001600167308 */ /* 0x000f220000000800 */
[----:B--2---:R-:W-:Y:S01]  /*38f0*/  @!P5 FMUL R18, R18, R18 ;  /* 0x000000121212d220 */ /* 0x004fe20000400000 */
[----:B------:R-:W-:Y:S01]  /*3900*/  @!P6 FMUL R20, R20, 0.5 ;  /* 0x3f0000001414e820 */ /* 0x000fe20000400000 */
[----:B------:R-:W-:-:S05]  /*3910*/  FSETP.GEU.AND P5, PT, R23, -126, PT ;  /* 0xc2fc00001700780b */ /* 0x000fca0003fae000 */
[----:B------:R-:W2:Y:S01]  /*3920*/  MUFU.EX2 R20, R20 ;  /* 0x0000001400147308 */ /* 0x000ea20000000800 */
[----:B-1----:R-:W-:Y:S01]  /*3930*/  @!P3 FMUL R21, R21, R21 ;  /* 0x000000151515b220 */ /* 0x002fe20000400000 */
[----:B------:R-:W-:Y:S02]  /*3940*/  FSETP.GEU.AND P3, PT, R140, -126, PT ;  /* 0xc2fc00008c00780b */ /* 0x000fe40003f6e000 */
[----:B---3--:R-:W-:Y:S01]  /*3950*/  FMNMX R9, R120, R9, !PT ;  /* 0x0000000978097209 */ /* 0x008fe20007800000 */
[----:B------:R-:W-:-:S03]  /*3960*/  FFMA R120, R144, UR33, -R153 ;  /* 0x0000002190787c23 */ /* 0x000fc60008000899 */
[----:B------:R-:W-:Y:S01]  /*3970*/  @!P5 FMUL R23, R23, 0.5 ;  /* 0x3f0000001717d820 */ /* 0x000fe20000400000 */
[----:B----4-:R-:W-:Y:S01]  /*3980*/  @!P4 FMUL R22, R22, R22 ;  /* 0x000000161616c220 */ /* 0x010fe20000400000 */
[----:B------:R-:W-:Y:S01]  /*3990*/  FSETP.GEU.AND P4, PT, R141, -126, PT ;  /* 0xc2fc00008d00780b */ /* 0x000fe20003f8e000 */
[----:B------:R-:W1:Y:S03]  /*39a0*/  SHFL.BFLY PT, R124, R9, 0x2, 0x1f ;  /* 0x0c401f00097c7f89 */ /* 0x000e6600000e0000 */
[----:B------:R-:W3:Y:S01]  /*39b0*/  MUFU.EX2 R23, R23 ;  /* 0x0000001700177308 */ /* 0x000ee20000000800 */
[----:B------:R-:W-:Y:S01]  /*39c0*/  @!P3 FMUL R140, R140, 0.5 ;  /* 0x3f0000008c8cb820 */ /* 0x000fe20000400000 */
[----:B--2---:R-:W-:Y:S01]  /*39d0*/  @!P6 FMUL R20, R20, R20 ;  /* 0x000000141414e220 */ /* 0x004fe20000400000 */
[----:B------:R-:W-:-:S05]  /*39e0*/  FSETP.GEU.AND P6, PT, R137, -126, PT ;  /* 0xc2fc00008900780b */ /* 0x000fca0003fce000 */
[----:B------:R-:W2:Y:S01]  /*39f0*/  MUFU.EX2 R157, R140 ;  /* 0x0000008c009d7308 */ /* 0x000ea20000000800 */
[----:B------:R-:W-:-:S07]  /*3a00*/  @!P4 FMUL R141, R141, 0.5 ;  /* 0x3f0000008d8dc820 */ /* 0x000fce0000400000 */
[----:B------:R-:W4:Y:S01]  /*3a10*/  MUFU.EX2 R144, R141 ;  /* 0x0000008d00907308 */ /* 0x000f220000000800 */
[----:B------:R-:W-:Y:S01]  /*3a20*/  @!P6 FMUL R137, R137, 0.5 ;  /* 0x3f0000008989e820 */ /* 0x000fe20000400000 */
[----:B---3--:R-:W-:Y:S01]  /*3a30*/  @!P5 FMUL R23, R23, R23 ;  /* 0x000000171717d220 */ /* 0x008fe20000400000 */
[----:B------:R-:W-:Y:S02]  /*3a40*/  FSETP.GEU.AND P5, PT, R120, -126, PT ;  /* 0xc2fc00007800780b */ /* 0x000fe40003fae000 */
[----:B-1----:R-:W-:-:S03]  /*3a50*/  FMNMX R9, R9, R124, !PT ;  /* 0x0000007c09097209 */ /* 0x002fc60007800000 */
[----:B------:R-:W1:Y:S01]  /*3a60*/  MUFU.EX2 R155, R137 ;  /* 0x00000089009b7308 */ /* 0x000e620000000800 */
[----:B--2---:R-:W-:Y:S01]  /*3a70*/  @!P3 FMUL R157, R157, R157 ;  /* 0x0000009d9d9db220 */ /* 0x004fe20000400000 */
[----:B------:R-:W-:-:S06]  /*3a80*/  FSETP.GEU.AND P3, PT, R148, -126, PT ;  /* 0xc2fc00009400780b */ /* 0x000fcc0003f6e000 */
[----:B------:R-:W-:Y:S01]  /*3a90*/  @!P5 FMUL R120, R120, 0.5 ;  /* 0x3f0000007878d820 */ /* 0x000fe20000400000 */
[----:B----4-:R-:W-:Y:S01]  /*3aa0*/  @!P4 FMUL R144, R144, R144 ;  /* 0x000000909090c220 */ /* 0x010fe20000400000 */
[C---:B------:R-:W-:Y:S02]  /*3ab0*/  FSETP.NEU.AND P4, PT, R9.reuse, -INF , PT ;  /* 0xff8000000900780b */ /* 0x040fe40003f8d000 */
[----:B------:R-:W2:Y:S02]  /*3ac0*/  MUFU.EX2 R129, R120 ;  /* 0x0000007800817308 */ /* 0x000ea40000000800 */
[----:B------:R-:W-:Y:S01]  /*3ad0*/  FSEL R140, R9, RZ, P4 ;  /* 0x000000ff098c7208 */ /* 0x000fe20002000000 */
[----:B------:R-:W-:Y:S01]  /*3ae0*/  @!P3 FMUL R148, R148, 0.5 ;  /* 0x3f0000009494b820 */ /* 0x000fe20000400000 */
[----:B------:R-:W-:Y:S01]  /*3af0*/  FSETP.GEU.AND P4, PT, R149, -126, PT ;  /* 0xc2fc00009500780b */ /* 0x000fe20003f8e000 */
[----:B-1----:R-:W-:Y:S01]  /*3b00*/  @!P6 FMUL R155, R155, R155 ;  /* 0x0000009b9b9be220 */ /* 0x002fe20000400000 */
[----:B------:R-:W-:Y:S01]  /*3b10*/  FSETP.GEU.AND P6, PT, R133, -126, PT ;  /* 0xc2fc00008500780b */ /* 0x000fe20003fce000 */
[----:B------:R-:W-:Y:S01]  /*3b20*/  FMUL R141, R140, UR33 ;  /* 0x000000218c8d7c20 */ /* 0x000fe20008400000 */
[----:B------:R-:W1:Y:S01]  /*3b30*/  MUFU.EX2 R128, R148 ;  /* 0x0000009400807308 */ /* 0x000e620000000800 */
[----:B------:R-:W-:-:S01]  /*3b40*/  FADD R17, R14, R155 ;  /* 0x0000009b0e117221 */ /* 0x000fc20000000000 */
[----:B------:R-:W-:Y:S01]  /*3b50*/  F2FP.SATFINITE.E4M3.F32.PACK_AB_MERGE_C R14, RZ, R14, RZ ;  /* 0x0000000eff0e723e */ /* 0x000fe200048070ff */
[----:B------:R-:W-:-:S01]  /*3b60*/  FFMA R122, R122, UR33, -R141 ;  /* 0x000000217a7a7c23 */ /* 0x000fc2000800088d */
[--C-:B------:R-:W-:Y:S01]  /*3b70*/  FFMA R126, R126, UR33, -R141.reuse ;  /* 0x000000217e7e7c23 */ /* 0x100fe2000800088d */
[----:B------:R-:W-:-:S01]  /*3b80*/  FFMA R127, R127, UR33, -R141 ;  /* 0x000000217f7f7c23 */ /* 0x000fc2000800088d */
[--C-:B------:R-:W-:Y:S01]  /*3b90*/  FFMA R123, R123, UR33, -R141.reuse ;  /* 0x000000217b7b7c23 */ /* 0x100fe2000800088d */
[----:B------:R-:W-:-:S01]  /*3ba0*/  FFMA R121, R130, UR33, -R141 ;  /* 0x0000002182797c23 */ /* 0x000fc2000800088d */
[--C-:B------:R-:W-:Y:S01]  /*3bb0*/  FFMA R134, R134, UR33, -R141.reuse ;  /* 0x0000002186867c23 */ /* 0x100fe2000800088d */
[----:B------:R-:W-:Y:S01]  /*3bc0*/  @!P4 FMUL R149, R149, 0.5 ;  /* 0x3f0000009595c820 */ /* 0x000fe20000400000 */
[----:B--2---:R-:W-:Y:S01]  /*3bd0*/  @!P5 FMUL R129, R129, R129 ;  /* 0x000000818181d220 */ /* 0x004fe20000400000 */
[----:B------:R-:W-:Y:S01]  /*3be0*/  @!P6 FMUL R133, R133, 0.5 ;  /* 0x3f0000008585e820 */ /* 0x000fe20000400000 */
[----:B------:R-:W-:Y:S01]  /*3bf0*/  FSETP.GEU.AND P5, PT, R122, -126, PT ;  /* 0xc2fc00007a00780b */ /* 0x000fe20003fae000 */
[----:B------:R-:W2:Y:S01]  /*3c00*/  MUFU.EX2 R137, R149 ;  /* 0x0000009500897308 */ /* 0x000ea20000000800 */
[----:B------:R-:W-:-:S01]  /*3c10*/  FFMA R145, R131, UR33, -R141 ;  /* 0x0000002183917c23 */ /* 0x000fc2000800088d */
[--C-:B------:R-:W-:Y:S01]  /*3c20*/  FFMA R138, R138, UR33, -R141.reuse ;  /* 0x000000218a8a7c23 */ /* 0x100fe2000800088d */
[----:B------:R-:W-:-:S01]  /*3c30*/  FFMA R143, R143, UR33, -R141 ;  /* 0x000000218f8f7c23 */ /* 0x000fc2000800088d */
[----:B-1----:R-:W-:Y:S01]  /*3c40*/  @!P3 FMUL R128, R128, R128 ;  /* 0x000000808080b220 */ /* 0x002fe20000400000 */
[----:B------:R-:W-:Y:S01]  /*3c50*/  FSETP.GEU.AND P3, PT, R126, -126, PT ;  /* 0xc2fc00007e00780b */ /* 0x000fe20003f6e000 */
[----:B------:R-:W-:Y:S01]  /*3c60*/  FFMA R146, R146, UR33, -R141 ;  /* 0x0000002192927c23 */ /* 0x000fe2000800088d */
[----:B------:R-:W-:Y:S01]  /*3c70*/  F2FP.SATFINITE.E4M3.F32.PACK_AB_MERGE_C R155, RZ, R155, RZ ;  /* 0x0000009bff9b723e */ /* 0x000fe200048070ff */
[----:B------:R-:W1:Y:S04]  /*3c80*/  MUFU.EX2 R133, R133 ;  /* 0x0000008500857308 */ /* 0x000e680000000800 */
[----:B------:R-:W-:-:S04]  /*3c90*/  @!P5 FMUL R122, R122, 0.5 ;  /* 0x3f0000007a7ad820 */ /* 0x000fc80000400000 */
[----:B------:R-:W3:Y:S01]  /*3ca0*/  MUFU.EX2 R136, R122 ;  /* 0x0000007a00887308 */ /* 0x000ee20000000800 */
[----:B--2---:R-:W-:Y:S01]  /*3cb0*/  @!P4 FMUL R137, R137, R137 ;  /* 0x000000898989c220 */ /* 0x004fe20000400000 */
[----:B------:R-:W-:Y:S01]  /*3cc0*/  FSETP.GEU.AND P4, PT, R127, -126, PT ;  /* 0xc2fc00007f00780b */ /* 0x000fe20003f8e000 */
[----:B------:R-:W-:-:S05]  /*3cd0*/  @!P3 FMUL R126, R126, 0.5 ;  /* 0x3f0000007e7eb820 */ /* 0x000fca0000400000 */
[----:B------:R2:W4:Y:S01]  /*3ce0*/  MUFU.EX2 R132, R126 ;  /* 0x0000007e00847308 */ /* 0x0005220000000800 */
[----:B-1----:R-:W-:Y:S01]  /*3cf0*/  @!P6 FMUL R133, R133, R133 ;  /* 0x000000858585e220 */ /* 0x002fe20000400000 */
[----:B------:R-:W-:-:S05]  /*3d00*/  FSETP.GEU.AND P6, PT, R123, -126, PT ;  /* 0xc2fc00007b00780b */ /* 0x000fca0003fce000 */
[----:B------:R-:W-:Y:S01]  /*3d10*/  @!P4 FMUL R127, R127, 0.5 ;  /* 0x3f0000007f7fc820 */ /* 0x000fe20000400000 */
[----:B---3--:R-:W-:Y:S01]  /*3d20*/  @!P5 FMUL R136, R136, R136 ;  /* 0x000000888888d220 */ /* 0x008fe20000400000 */
[----:B------:R-:W-:Y:S02]  /*3d30*/  FSETP.GEU.AND P5, PT, R121, -126, PT ;  /* 0xc2fc00007900780b */ /* 0x000fe40003fae000 */
[----:B------:R1:W3:Y:S01]  /*3d40*/  MUFU.EX2 R122, R127 ;  /* 0x0000007f007a7308 */ /* 0x0002e20000000800 */
[----:B--2---:R-:W-:-:S01]  /*3d50*/  FFMA R126, R139, UR33, -R141 ;  /* 0x000000218b7e7c23 */ /* 0x004fc2000800088d */
[----:B------:R-:W-:Y:S01]  /*3d60*/  FFMA R139, R142, UR33, -R141 ;  /* 0x000000218e8b7c23 */ /* 0x000fe2000800088d */
[----:B------:R-:W-:-:S01]  /*3d70*/  FADD R142, R18, R129 ;  /* 0x00000081128e7221 */ /* 0x000fc20000000000 */
[----:B------:R-:W-:Y:S01]  /*3d80*/  @!P6 FMUL R123, R123, 0.5 ;  /* 0x3f0000007b7be820 */ /* 0x000fe20000400000 */
[----:B------:R-:W-:Y:S01]  /*3d90*/  F2FP.SATFINITE.E4M3.F32.PACK_AB_MERGE_C R18, RZ, R18, RZ ;  /* 0x00000012ff12723e */ /* 0x000fe200048070ff */
[----:B----4-:R-:W-:Y:S01]  /*3da0*/  @!P3 FMUL R132, R132, R132 ;  /* 0x000000848484b220 */ /* 0x010fe20000400000 */
[----:B------:R-:W-:Y:S01]  /*3db0*/  FSETP.GEU.AND P3, PT, R134, -126, PT ;  /* 0xc2fc00008600780b */ /* 0x000fe20003f6e000 */
[----:B------:R2:W4:Y:S01]  /*3dc0*/  MUFU.EX2 R120, R123 ;  /* 0x0000007b00787308 */ /* 0x0005220000000800 */
[----:B-1----:R-:W-:-:S01]  /*3dd0*/  FFMA R127, R147, UR33, -R141 ;  /* 0x00000021937f7c23 */ /* 0x002fc2000800088d */
[----:B------:R-:W-:Y:S01]  /*3de0*/  FADD R147, -R140, R15 ;  /* 0x0000000f8c937221 */ /* 0x000fe20000000100 */
[----:B------:R-:W-:-:S01]  /*3df0*/  FADD R15, R12, R23 ;  /* 0x000000170c0f7221 */ /* 0x000fc20000000000 */
[----:B------:R-:W-:Y:S01]  /*3e00*/  @!P5 FMUL R121, R121, 0.5 ;  /* 0x3f0000007979d820 */ /* 0x000fe20000400000 */
[----:B------:R-:W-:-:S01]  /*3e10*/  FADD R140, R19, R144 ;  /* 0x00000090138c7221 */ /* 0x000fc20000000000 */
[----:B------:R-:W-:Y:S01]  /*3e20*/  F2FP.SATFINITE.E4M3.F32.PACK_AB_MERGE_C R12, RZ, R12, RZ ;  /* 0x0000000cff0c723e */ /* 0x000fe200048070ff */
[----:B------:R-:W-:-:S01]  /*3e30*/  FADD R15, R15, R142 ;  /* 0x0000008e0f0f7221 */ /* 0x000fc20000000000 */
[----:B------:R-:W1:Y:S01]  /*3e40*/  MUFU.EX2 R130, R121 ;  /* 0x0000007900827308 */ /* 0x000e620000000800 */
[----:B--2---:R-:W-:-:S01]  /*3e50*/  FFMA R123, R135, UR33, -R141 ;  /* 0x00000021877b7c23 */ /* 0x004fc2000800088d */
[----:B---3--:R-:W-:Y:S01]  /*3e60*/  @!P4 FMUL R122, R122, R122 ;  /* 0x0000007a7a7ac220 */ /* 0x008fe20000400000 */
[----:B------:R-:W-:Y:S01]  /*3e70*/  LOP3.LUT R18, R18, 0xff, RZ, 0xc0, !PT ;  /* 0x000000ff12127812 */ /* 0x000fe200078ec0ff */
[----:B------:R-:W-:Y:S01]  /*3e80*/  @!P3 FMUL R134, R134, 0.5 ;  /* 0x3f0000008686b820 */ /* 0x000fe20000400000 */
[----:B------:R-:W-:Y:S01]  /*3e90*/  LOP3.LUT R12, R12, 0xff, RZ, 0xc0, !PT ;  /* 0x000000ff0c0c7812 */ /* 0x000fe200078ec0ff */
[----:B------:R-:W-:Y:S01]  /*3ea0*/  FMUL R147, R147, UR33 ;  /* 0x0000002193937c20 */ /* 0x000fe20008400000 */
[----:B------:R-:W-:Y:S01]  /*3eb0*/  FSETP.GEU.AND P4, PT, R123, -126, PT ;  /* 0xc2fc00007b00780b */ /* 0x000fe20003f8e000 */
[----:B------:R2:W3:Y:S01]  /*3ec0*/  MUFU.EX2 R131, R134 ;  /* 0x0000008600837308 */ /* 0x0004e20000000800 */
[----:B----4-:R-:W-:Y:S01]  /*3ed0*/  @!P6 FMUL R120, R120, R120 ;  /* 0x000000787878e220 */ /* 0x010fe20000400000 */
[----:B------:R-:W-:-:S02]  /*3ee0*/  FSETP.GEU.AND P6, PT, R145, -126, PT ;  /* 0xc2fc00009100780b */ /* 0x000fc40003fce000 */
[----:B------:R-:W-:Y:S02]  /*3ef0*/  F2FP.SATFINITE.E4M3.F32.PACK_AB_MERGE_C R23, RZ, R23, RZ ;  /* 0x00000017ff17723e */ /* 0x000fe400048070ff */
[----:B------:R-:W-:Y:S02]  /*3f00*/  F2FP.SATFINITE.E4M3.F32.PACK_AB_MERGE_C R129, RZ, R129, RZ ;  /* 0x00000081ff81723e */ /* 0x000fe400048070ff */
[----:B------:R-:W-:Y:S01]  /*3f10*/  LOP3.LUT R23, R23, 0xff, RZ, 0xc0, !PT ;  /* 0x000000ff17177812 */ /* 0x000fe200078ec0ff */
[----:B-1----:R-:W-:Y:S01]  /*3f20*/  @!P5 FMUL R130, R130, R130 ;  /* 0x000000828282d220 */ /* 0x002fe20000400000 */
[----:B------:R-:W-:Y:S01]  /*3f30*/  FSETP.GEU.AND P5, PT, R138, -126, PT ;  /* 0xc2fc00008a00780b */ /* 0x000fe20003fae000 */
[----:B--2---:R-:W-:Y:S01]  /*3f40*/  FFMA R134, R150, UR33, -R141 ;  /* 0x0000002196867c23 */ /* 0x004fe2000800088d */
[----:B------:R-:W-:Y:S01]  /*3f50*/  @!P4 FMUL R123, R123, 0.5 ;  /* 0x3f0000007b7bc820 */ /* 0x000fe20000400000 */
[----:B------:R-:W-:Y:S02]  /*3f60*/  LOP3.LUT R129, R129, 0xff, RZ, 0xc0, !PT ;  /* 0x000000ff81817812 */ /* 0x000fe400078ec0ff */
[----:B------:R-:W-:Y:S01]  /*3f70*/  @!P6 FMUL R145, R145, 0.5 ;  /* 0x3f0000009191e820 */ /* 0x000fe20000400000 */
[----:B------:R-:W1:Y:S01]  /*3f80*/  MUFU.EX2 R125, R123 ;  /* 0x0000007b007d7308 */ /* 0x000e620000000800 */
[----:B---3--:R-:W-:Y:S01]  /*3f90*/  @!P3 FMUL R131, R131, R131 ;  /* 0x000000838383b220 */ /* 0x008fe20000400000 */
[----:B------:R-:W-:-:S02]  /*3fa0*/  FSETP.GEU.AND P3, PT, R139, -126, PT ;  /* 0xc2fc00008b00780b */ /* 0x000fc40003f6e000 */
[----:B------:R-:W-:-:S03]  /*3fb0*/  F2FP.SATFINITE.E4M3.F32.PACK_AB_MERGE_C R144, RZ, R144, RZ ;  /* 0x00000090ff90723e */ /* 0x000fc600048070ff */
[----:B------:R-:W-:Y:S01]  /*3fc0*/  @!P5 FMUL R138, R138, 0.5 ;  /* 0x3f0000008a8ad820 */ /* 0x000fe20000400000 */
[----:B------:R2:W3:Y:S01]  /*3fd0*/  MUFU.EX2 R124, R145 ;  /* 0x00000091007c7308 */ /* 0x0004e20000000800 */
[----:B------:R-:W-:-:S06]  /*3fe0*/  LOP3.LUT R144, R144, 0xffff, RZ, 0xc0, !PT ;  /* 0x0000ffff90907812 */ /* 0x000fcc00078ec0ff */
[----:B------:R-:W-:Y:S01]  /*3ff0*/  @!P3 FMUL R139, R139, 0.5 ;  /* 0x3f0000008b8bb820 */ /* 0x000fe20000400000 */
[----:B------:R4:W5:Y:S01]  /*4000*/  MUFU.EX2 R135, R138 ;  /* 0x0000008a00877308 */ /* 0x0009620000000800 */
[----:B-1----:R-:W-:Y:S01]  /*4010*/  @!P4 FMUL R125, R125, R125 ;  /* 0x0000007d7d7dc220 */ /* 0x002fe20000400000 */
[----:B------:R-:W-:Y:S01]  /*4020*/  FSETP.GEU.AND P4, PT, R143, -126, PT ;  /* 0xc2fc00008f00780b */ /* 0x000fe20003f8e000 */
[----:B--2---:R-:W-:-:S01]  /*4030*/  FADD R145, R22, R137 ;  /* 0x0000008916917221 */ /* 0x004fc20000000000 */
[----:B------:R-:W-:Y:S02]  /*4040*/  F2FP.SATFINITE.E4M3.F32.PACK_AB_MERGE_C R137, RZ, R137, RZ ;  /* 0x00000089ff89723e */ /* 0x000fe400048070ff */
[----:B------:R-:W-:Y:S01]  /*4050*/  F2FP.SATFINITE.E4M3.F32.PACK_AB_MERGE_C R22, RZ, R22, RZ ;  /* 0x00000016ff16723e */ /* 0x000fe200048070ff */
[----:B------:R-:W-:Y:S01]  /*4060*/  FADD R140, R140, R145 ;  /* 0x000000918c8c7221 */ /* 0x000fe20000000000 */
[----:B------:R-:W1:Y:S01]  /*4070*/  MUFU.EX2 R139, R139 ;  /* 0x0000008b008b7308 */ /* 0x000e620000000800 */
[----:B---3--:R-:W-:Y:S01]  /*4080*/  @!P6 FMUL R124, R124, R124 ;  /* 0x0000007c7c7ce220 */ /* 0x008fe20000400000 */
[----:B------:R-:W-:Y:S01]  /*4090*/  FSETP.GEU.AND P6, PT, R126, -126, PT ;  /* 0xc2fc00007e00780b */ /* 0x000fe20003fce000 */
[----:B----4-:R-:W-:-:S01]  /*40a0*/  FADD R138, R16, R157 ;  /* 0x0000009d108a7221 */ /* 0x010fc20000000000 */
[----:B------:R-:W-:-:S02]  /*40b0*/  F2FP.SATFINITE.E4M3.F32.PACK_AB_MERGE_C R16, RZ, R16, RZ ;  /* 0x00000010ff10723e */ /* 0x000fc400048070ff */
[----:B------:R-:W-:Y:S01]  /*40c0*/  LOP3.LUT R137, R137, 0xffff, RZ, 0xc0, !PT ;  /* 0x0000ffff89897812 */ /* 0x000fe200078ec0ff */
[----:B------:R-:W-:Y:S01]  /*40d0*/  @!P4 FMUL R143, R143, 0.5 ;  /* 0x3f0000008f8fc820 */ /* 0x000fe20000400000 */
[----:B------:R-:W-:Y:S01]  /*40e0*/  LOP3.LUT R16, R16, 0xff, RZ, 0xc0, !PT ;  /* 0x000000ff10107812 */ /* 0x000fe200078ec0ff */
[----:B-----5:R-:W-:Y:S01]  /*40f0*/  @!P5 FMUL R135, R135, R135 ;  /* 0x000000878787d220 */ /* 0x020fe20000400000 */
[----:B------:R-:W-:Y:S01]  /*4100*/  FSETP.GEU.AND P5, PT, R146, -126, PT ;  /* 0xc2fc00009200780b */ /* 0x000fe20003fae000 */
[----:B------:R2:W3:Y:S01]  /*4110*/  MUFU.EX2 R123, R143 ;  /* 0x0000008f007b7308 */ /* 0x0004e20000000800 */
[----:B------:R-:W-:Y:S01]  /*4120*/  LOP3.LUT R22, R22, 0xffff, RZ, 0xc0, !PT ;  /* 0x0000ffff16167812 */ /* 0x000fe200078ec0ff */
[----:B------:R-:W-:Y:S01]  /*4130*/  FADD R142, R136, R135 ;  /* 0x00000087888e7221 */ /* 0x000fe20000000000 */
[----:B------:R-:W-:Y:S01]  /*4140*/  F2FP.SATFINITE.E4M3.F32.PACK_AB_MERGE_C R136, RZ, R136, RZ ;  /* 0x00000088ff88723e */ /* 0x000fe200048070ff */
[----:B------:R-:W-:Y:S01]  /*4150*/  @!P6 FMUL R126, R126, 0.5 ;  /* 0x3f0000007e7ee820 */ /* 0x000fe20000400000 */
[----:B------:R-:W-:Y:S01]  /*4160*/  F2FP.SATFINITE.E4M3.F32.PACK_AB_MERGE_C R157, RZ, R157, RZ ;  /* 0x0000009dff9d723e */ /* 0x000fe200048070ff */
[----:B-1----:R-:W-:Y:S01]  /*4170*/  @!P3 FMUL R139, R139, R139 ;  /* 0x0000008b8b8bb220 */ /* 0x002fe20000400000 */
[----:B------:R-:W-:Y:S01]  /*4180*/  FSETP.GEU.AND P3, PT, R134, -126, PT ;  /* 0xc2fc00008600780b */ /* 0x000fe20003f6e000 */
[----:B------:R1:W4:Y:S01]  /*4190*/  MUFU.EX2 R121, R126 ;  /* 0x0000007e00797308 */ /* 0x0003220000000800 */
[----:B--2---:R-:W-:-:S01]  /*41a0*/  FADD R143, R21, R128 ;  /* 0x00000080158f7221 */ /* 0x004fc20000000000 */
[----:B------:R-:W-:Y:S01]  /*41b0*/  FADD R145, R132, R139 ;  /* 0x0000008b84917221 */ /* 0x000fe20000000000 */
[----:B------:R-:W-:Y:S01]  /*41c0*/  F2FP.SATFINITE.E4M3.F32.PACK_AB_MERGE_C R132, RZ, R132, RZ ;  /* 0x00000084ff84723e */ /* 0x000fe200048070ff */
[----:B------:R-:W-:Y:S01]  /*41d0*/  @!P5 FMUL R146, R146, 0.5 ;  /* 0x3f0000009292d820 */ /* 0x000fe20000400000 */
[----:B------:R-:W-:-:S01]  /*41e0*/  FADD R138, R138, R143 ;  /* 0x0000008f8a8a7221 */ /* 0x000fc20000000000 */
[----:B------:R-:W-:-:S02]  /*41f0*/  F2FP.SATFINITE.E4M3.F32.PACK_AB_MERGE_C R128, RZ, R128, RZ ;  /* 0x00000080ff80723e */ /* 0x000fc400048070ff */
[----:B------:R-:W-:Y:S01]  /*4200*/  F2FP.SATFINITE.E4M3.F32.PACK_AB_MERGE_C R21, RZ, R21, RZ ;  /* 0x00000015ff15723e */ /* 0x000fe200048070ff */
[----:B-1----:R-:W-:Y:S01]  /*4210*/  FFMA R126, R151, UR33, -R141 ;  /* 0x00000021977e7c23 */ /* 0x002fe2000800088d */
[----:B---3--:R-:W-:Y:S01]  /*4220*/  @!P4 FMUL R123, R123, R123 ;  /* 0x0000007b7b7bc220 */ /* 0x008fe20000400000 */
[----:B------:R1:W2:Y:S01]  /*4230*/  MUFU.EX2 R141, R146 ;  /* 0x00000092008d7308 */ /* 0x0002a20000000800 */
[----:B------:R-:W-:Y:S01]  /*4240*/  @!P3 FMUL R134, R134, 0.5 ;  /* 0x3f0000008686b820 */ /* 0x000fe20000400000 */
[----:B------:R-:W-:Y:S01]  /*4250*/  FADD R15, R15, R138 ;  /* 0x0000008a0f0f7221 */ /* 0x000fe20000000000 */
[----:B------:R-:W-:Y:S02]  /*4260*/  FSETP.GEU.AND P4, PT, R126, -126, PT ;  /* 0xc2fc00007e00780b */ /* 0x000fe40003f8e000 */
[----:B------:R-:W-:Y:S01]  /*4270*/  F2FP.SATFINITE.E4M3.F32.PACK_AB_MERGE_C R138, RZ, R19, RZ ;  /* 0x00000013ff8a723e */ /* 0x000fe200048070ff */
[----:B----4-:R-:W-:Y:S01]  /*4280*/  @!P6 FMUL R121, R121, R121 ;  /* 0x000000797979e220 */ /* 0x010fe20000400000 */
[----:B------:R-:W-:Y:S01]  /*4290*/  FSETP.GEU.AND P6, PT, R127, -126, PT ;  /* 0xc2fc00007f00780b */ /* 0x000fe20003fce000 */
[----:B------:R-:W3:Y:S01]  /*42a0*/  MUFU.EX2 R134, R134 ;  /* 0x0000008600867308 */ /* 0x000ee20000000800 */
[----:B-1----:R-:W-:-:S01]  /*42b0*/  FADD R146, R20, R133 ;  /* 0x0000008514927221 */ /* 0x002fc20000000000 */
[----:B------:R-:W-:Y:S01]  /*42c0*/  F2FP.SATFINITE.E4M3.F32.PACK_AB_MERGE_C R20, RZ, R20, RZ ;  /* 0x00000014ff14723e */ /* 0x000fe200048070ff */
[----:B------:R-:W-:-:S01]  /*42d0*/  FADD R143, R120, R121 ;  /* 0x00000079788f7221 */ /* 0x000fc20000000000 */
[----:B------:R-:W-:Y:S01]  /*42e0*/  LOP3.LUT R19, R14, 0xffff, RZ, 0xc0, !PT ;  /* 0x0000ffff0e137812 */ /* 0x000fe200078ec0ff */
[----:B------:R-:W-:-:S01]  /*42f0*/  FADD R17, R17, R146 ;  /* 0x0000009211117221 */ /* 0x000fc20000000000 */
[----:B------:R-:W-:Y:S01]  /*4300*/  LOP3.LUT R14, R155, 0xffff, RZ, 0xc0, !PT ;  /* 0x0000ffff9b0e7812 */ /* 0x000fe200078ec0ff */
[----:B------:R-:W-:-:S01]  /*4310*/  FADD R146, R122, R123 ;  /* 0x0000007b7a927221 */ /* 0x000fc20000000000 */
[----:B------:R-:W-:Y:S01]  /*4320*/  @!P4 FMUL R126, R126, 0.5 ;  /* 0x3f0000007e7ec820 */ /* 0x000fe20000400000 */
[----:B------:R-:W-:-:S01]  /*4330*/  FADD R140, R17, R140 ;  /* 0x0000008c118c7221 */ /* 0x000fc20000000000 */
[----:B------:R-:W-:Y:S01]  /*4340*/  LOP3.LUT R17, R138, 0xffff, RZ, 0xc0, !PT ;  /* 0x0000ffff8a117812 */ /* 0x000fe200078ec0ff */
[----:B--2---:R-:W-:Y:S01]  /*4350*/  @!P5 FMUL R141, R141, R141 ;  /* 0x0000008d8d8dd220 */ /* 0x004fe20000400000 */
[----:B------:R-:W-:Y:S01]  /*4360*/  @!P6 FMUL R127, R127, 0.5 ;  /* 0x3f0000007f7fe820 */ /* 0x000fe20000400000 */
[----:B------:R-:W-:Y:S01]  /*4370*/  PRMT R12, R19, 0x7604, R12 ;  /* 0x00007604130c7816 */ /* 0x000fe2000000000c */
[----:B------:R-:W1:Y:S01]  /*4380*/  MUFU.EX2 R126, R126 ;  /* 0x0000007e007e7308 */ /* 0x000e620000000800 */
[----:B------:R-:W-:Y:S01]  /*4390*/  PRMT R16, R17, 0x7604, R16 ;  /* 0x0000760411107816 */ /* 0x000fe20000000010 */
[----:B------:R-:W-:Y:S01]  /*43a0*/  FADD R149, R130, R141 ;  /* 0x0000008d82957221 */ /* 0x000fe20000000000 */
[----:B------:R-:W-:Y:S01]  /*43b0*/  LOP3.LUT R17, R20, 0xffff, RZ, 0xc0, !PT ;  /* 0x0000ffff14117812 */ /* 0x000fe200078ec0ff */
[----:B---3--:R-:W-:Y:S01]  /*43c0*/  @!P3 FMUL R134, R134, R134 ;  /* 0x000000868686b220 */ /* 0x008fe20000400000 */
[----:B------:R-:W-:Y:S01]  /*43d0*/  FSETP.GEU.AND P3, PT, R152, -126, PT ;  /* 0xc2fc00009800780b */ /* 0x000fe20003f6e000 */
[----:B------:R-:W-:Y:S01]  /*43e0*/  FADD R140, R15, R140 ;  /* 0x0000008c0f8c7221 */ /* 0x000fe20000000000 */
[----:B------:R-:W-:Y:S01]  /*43f0*/  PRMT R18, R17, 0x7604, R18 ;  /* 0x0000760411127816 */ /* 0x000fe20000000012 */
[----:B------:R-:W2:Y:S01]  /*4400*/  MUFU.EX2 R127, R127 ;  /* 0x0000007f007f7308 */ /* 0x000ea20000000800 */
[----:B------:R-:W-:Y:S01]  /*4410*/  IMAD.U32 R17, R136, 0x10000, RZ ;  /* 0x0001000088117824 */ /* 0x000fe200078e00ff */
[----:B------:R-:W-:Y:S01]  /*4420*/  F2FP.SATFINITE.E4M3.F32.PACK_AB_MERGE_C R130, RZ, R130, RZ ;  /* 0x00000082ff82723e */ /* 0x000fe200048070ff */
[----:B------:R-:W-:-:S01]  /*4430*/  FADD R150, R131, R134 ;  /* 0x0000008683967221 */ /* 0x000fc20000000000 */
[----:B------:R-:W-:Y:S01]  /*4440*/  F2FP.SATFINITE.E4M3.F32.PACK_AB_MERGE_C R133, RZ, R133, RZ ;  /* 0x00000085ff85723e */ /* 0x000fe200048070ff */
[----:B------:R-:W-:-:S01]  /*4450*/  FADD R142, R142, R149 ;  /* 0x000000958e8e7221 */ /* 0x000fc20000000000 */
[----:B------:R-:W-:Y:S01]  /*4460*/  LOP3.LUT R12, R12, 0xff0000, R17, 0xf8, !PT ;  /* 0x00ff00000c0c7812 */ /* 0x000fe200078ef811 */
[----:B------:R-:W-:Y:S01]  /*4470*/  IMAD.U32 R17, R132, 0x10000, RZ ;  /* 0x0001000084117824 */ /* 0x000fe200078e00ff */
[----:B------:R-:W-:Y:S01]  /*4480*/  PRMT R23, R14, 0x7604, R23 ;  /* 0x000076040e177816 */ /* 0x000fe20000000017 */
[----:B-1----:R-:W-:Y:S01]  /*4490*/  @!P4 FMUL R126, R126, R126 ;  /* 0x0000007e7e7ec220 */ /* 0x002fe20000400000 */
[----:B------:R-:W-:Y:S01]  /*44a0*/  F2FP.SATFINITE.E4M3.F32.PACK_AB_MERGE_C R134, RZ, R134, RZ ;  /* 0x00000086ff86723e */ /* 0x000fe200048070ff */
[----:B------:R-:W-:Y:S01]  /*44b0*/  @!P3 FMUL R152, R152, 0.5 ;  /* 0x3f0000009898b820 */ /* 0x000fe20000400000 */
[----:B------:R-:W-:Y:S01]  /*44c0*/  LOP3.LUT R16, R16, 0xff0000, R17, 0xf8, !PT ;  /* 0x00ff000010107812 */ /* 0x000fe200078ef811 */
[----:B------:R-:W-:-:S01]  /*44d0*/  FADD R151, R125, R126 ;  /* 0x0000007e7d977221 */ /* 0x000fc20000000000 */
[----:B------:R-:W-:Y:S01]  /*44e0*/  SHF.L.U32 R17, R130, 0x10, RZ ;  /* 0x0000001082117819 */ /* 0x000fe200000006ff */
[----:B------:R-:W1:Y:S01]  /*44f0*/  MUFU.EX2 R15, R152 ;  /* 0x00000098000f7308 */ /* 0x000e620000000800 */
[----:B------:R-:W-:Y:S01]  /*4500*/  LOP3.LUT R14, R133, 0xffff, RZ, 0xc0, !PT ;  /* 0x0000ffff850e7812 */ /* 0x000fe200078ec0ff */
[----:B--2---:R-:W-:Y:S01]  /*4510*/  @!P6 FMUL R127, R127, R127 ;  /* 0x0000007f7f7fe220 */ /* 0x004fe20000400000 */
[----:B------:R-:W-:Y:S01]  /*4520*/  F2FP.SATFINITE.E4M3.F32.PACK_AB_MERGE_C R131, RZ, R131, RZ ;  /* 0x00000083ff83723e */ /* 0x000fe200048070ff */
[----:B------:R-:W-:Y:S01]  /*4530*/  FADD R145, R145, R150 ;  /* 0x0000009691917221 */ /* 0x000fe20000000000 */
[----:B------:R-:W-:Y:S01]  /*4540*/  F2FP.SATFINITE.E4M3.F32.PACK_AB_MERGE_C R122, RZ, R122, RZ ;  /* 0x0000007aff7a723e */ /* 0x000fe200048070ff */
[----:B------:R-:W-:Y:S01]  /*4550*/  FADD R148, R124, R127 ;  /* 0x0000007f7c947221 */ /* 0x000fe20000000000 */
[----:B------:R-:W-:Y:S01]  /*4560*/  LOP3.LUT R128, R128, 0xff, RZ, 0xc0, !PT ;  /* 0x000000ff80807812 */ /* 0x000fe200078ec0ff */
[----:B------:R-:W-:Y:S01]  /*4570*/  FADD R146, R146, R151 ;  /* 0x0000009792927221 */ /* 0x000fe20000000000 */
[----:B------:R-:W-:Y:S01]  /*4580*/  LOP3.LUT R21, R21, 0xff, RZ, 0xc0, !PT ;  /* 0x000000ff15157812 */ /* 0x000fe200078ec0ff */
[----:B------:R-:W-:Y:S01]  /*4590*/  FADD R143, R143, R148 ;  /* 0x000000948f8f7221 */ /* 0x000fe20000000000 */
[----:B------:R-:W-:Y:S01]  /*45a0*/  F2FP.SATFINITE.E4M3.F32.PACK_AB_MERGE_C R120, RZ, R120, RZ ;  /* 0x00000078ff78723e */ /* 0x000fe200048070ff */
[----:B------:R-:W-:Y:S01]  /*45b0*/  FADD R142, R142, R145 ;  /* 0x000000918e8e7221 */ /* 0x000fe20000000000 */
[----:B------:R-:W-:Y:S01]  /*45c0*/  F2FP.SATFINITE.E4M3.F32.PACK_AB_MERGE_C R125, RZ, R125, RZ ;  /* 0x0000007dff7d723e */ /* 0x000fe200048070ff */
[----:B------:R-:W-:Y:S01]  /*45d0*/  FADD R143, R143, R146 ;  /* 0x000000928f8f7221 */ /* 0x000fe20000000000 */
[----:B------:R-:W-:Y:S01]  /*45e0*/  LOP3.LUT R18, R18, 0xff0000, R17, 0xf8, !PT ;  /* 0x00ff000012127812 */ /* 0x000fe200078ef811 */
[----:B------:R-:W-:Y:S01]  /*45f0*/  IMAD.U32 R17, R134, 0x10000, RZ ;  /* 0x0001000086117824 */ /* 0x000fe200078e00ff */
[----:B------:R-:W-:Y:S01]  /*4600*/  F2FP.SATFINITE.E4M3.F32.PACK_AB_MERGE_C R124, RZ, R124, RZ ;  /* 0x0000007cff7c723e */ /* 0x000fe200048070ff */
[----:B-1----:R-:W-:Y:S01]  /*4610*/  @!P3 FMUL R15, R15, R15 ;  /* 0x0000000f0f0fb220 */ /* 0x002fe20000400000 */
[----:B------:R-:W-:Y:S01]  /*4620*/  PRMT R129, R14, 0x7604, R129 ;  /* 0x000076040e817816 */ /* 0x000fe20000000081 */
[----:B------:R-:W-:Y:S01]  /*4630*/  IMAD.U32 R14, R131, 0x10000, RZ ;  /* 0x00010000830e7824 */ /* 0x000fe200078e00ff */
[----:B------:R-:W-:Y:S01]  /*4640*/  LOP3.LUT R122, R122, 0xffff, RZ, 0xc0, !PT ;  /* 0x0000ffff7a7a7812 */ /* 0x000fe200078ec0ff */
[----:B------:R-:W-:Y:S01]  /*4650*/  FFMA R4, R15, R4, R140 ;  /* 0x000000040f047223 */ /* 0x000fe2000000008c */
[----:B------:R-:W-:Y:S01]  /*4660*/  PRMT R128, R137, 0x7604, R128 ;  /* 0x0000760489807816 */ /* 0x000fe20000000080 */
[-C--:B------:R-:W-:Y:S01]  /*4670*/  FMUL R24, R24, R15.reuse ;  /* 0x0000000f18187220 */ /* 0x080fe20000400000 */
[----:B------:R-:W-:Y:S01]  /*4680*/  PRMT R21, R22, 0x7604, R21 ;  /* 0x0000760416157816 */ /* 0x000fe20000000015 */
[----:B------:R-:W-:Y:S01]  /*4690*/  IMAD.SHL.U32 R19, R122, 0x1000000, RZ ;  /* 0x010000007a137824 */ /* 0x000fe200078e00ff */
[----:B------:R-:W-:Y:S01]  /*46a0*/  LOP3.LUT R120, R120, 0xffff, RZ, 0xc0, !PT ;  /* 0x0000ffff78787812 */ /* 0x000fe200078ec0ff */
[-C--:B------:R-:W-:Y:S01]  /*46b0*/  FMUL R25, R25, R15.reuse ;  /* 0x0000000f19197220 */ /* 0x080fe20000400000 */
[----:B------:R-:W-:Y:S01]  /*46c0*/  LOP3.LUT R125, R125, 0xffff, RZ, 0xc0, !PT ;  /* 0x0000ffff7d7d7812 */ /* 0x000fe200078ec0ff */
[----:B------:R-:W-:Y:S01]  /*46d0*/  FMUL R28, R28, R15 ;  /* 0x0000000f1c1c7220 */ /* 0x000fe20000400000 */
[----:B------:R-:W-:Y:S01]  /*46e0*/  F2FP.SATFINITE.E4M3.F32.PACK_AB_MERGE_C R123, RZ, R123, RZ ;  /* 0x0000007bff7b723e */ /* 0x000fe200048070ff */
[-C--:B------:R-:W-:Y:S01]  /*46f0*/  FMUL R29, R29, R15.reuse ;  /* 0x0000000f1d1d7220 */ /* 0x080fe20000400000 */
[----:B------:R-:W-:Y:S01]  /*4700*/  LOP3.LUT R124, R124, 0xffff, RZ, 0xc0, !PT ;  /* 0x0000ffff7c7c7812 */ /* 0x000fe200078ec0ff */
[-C--:B------:R-:W-:Y:S01]  /*4710*/  FMUL R32, R32, R15.reuse ;  /* 0x0000000f20207220 */ /* 0x080fe20000400000 */
[----:B------:R-:W-:Y:S01]  /*4720*/  LOP3.LUT R157, R157, 0xff, RZ, 0xc0, !PT ;  /* 0x000000ff9d9d7812 */ /* 0x000fe200078ec0ff */
[----:B------:R-:W-:Y:S01]  /*4730*/  FMUL R33, R33, R15 ;  /* 0x0000000f21217220 */ /* 0x000fe20000400000 */
[----:B------:R-:W-:Y:S01]  /*4740*/  F2FP.SATFINITE.E4M3.F32.PACK_AB_MERGE_C R139, RZ, R139, RZ ;  /* 0x0000008bff8b723e */ /* 0x000fe200048070ff */
[-C--:B------:R-:W-:Y:S01]  /*4750*/  FMUL R36, R36, R15.reuse ;  /* 0x0000000f24247220 */ /* 0x080fe20000400000 */
[----:B------:R-:W-:Y:S01]  /*4760*/  LOP3.LUT R128, R128, 0xff0000, R17, 0xf8, !PT ;  /* 0x00ff000080807812 */ /* 0x000fe200078ef811 */
[----:B------:R-:W-:Y:S01]  /*4770*/  FMUL R37, R37, R15 ;  /* 0x0000000f25257220 */ /* 0x000fe20000400000 */
[----:B------:R-:W-:Y:S01]  /*4780*/  LOP3.LUT R14, R21, 0xff0000, R14, 0xf8, !PT ;  /* 0x00ff0000150e7812 */ /* 0x000fe200078ef80e */
[----:B------:R-:W-:Y:S01]  /*4790*/  IMAD.SHL.U32 R21, R124, 0x1000000, RZ ;  /* 0x010000007c157824 */ /* 0x000fe200078e00ff */
[----:B------:R-:W-:Y:S01]  /*47a0*/  F2FP.SATFINITE.E4M3.F32.PACK_AB_MERGE_C R141, RZ, R141, RZ ;  /* 0x0000008dff8d723e */ /* 0x000fe200048070ff */
[-C--:B------:R-:W-:Y:S01]  /*47b0*/  FMUL R40, R40, R15.reuse ;  /* 0x0000000f28287220 */ /* 0x080fe20000400000 */
[----:B------:R-:W-:Y:S01]  /*47c0*/  SHF.L.U32 R17, R120, 0x18, RZ ;  /* 0x0000001878117819 */ /* 0x000fe200000006ff */
[-C--:B------:R-:W-:Y:S01]  /*47d0*/  FMUL R41, R41, R15.reuse ;  /* 0x0000000f29297220 */ /* 0x080fe20000400000 */
[----:B------:R-:W-:Y:S01]  /*47e0*/  SHF.L.U32 R125, R125, 0x18, RZ ;  /* 0x000000187d7d7819 */ /* 0x000fe200000006ff */
[----:B------:R-:W-:Y:S01]  /*47f0*/  IMAD.U32 R22, R141, 0x10000, RZ ;  /* 0x000100008d167824 */ /* 0x000fe200078e00ff */
[----:B------:R-:W-:Y:S01]  /*4800*/  F2FP.SATFINITE.E4M3.F32.PACK_AB_MERGE_C R126, RZ, R126, RZ ;  /* 0x0000007eff7e723e */ /* 0x000fe200048070ff */
[-C--:B------:R-:W-:Y:S01]  /*4810*/  FMUL R44, R44, R15.reuse ;  /* 0x0000000f2c2c7220 */ /* 0x080fe20000400000 */
[----:B------:R-:W-:Y:S01]  /*4820*/  LOP3.LUT R123, R123, 0xffff, RZ, 0xc0, !PT ;  /* 0x0000ffff7b7b7812 */ /* 0x000fe200078ec0ff */
[----:B------:R-:W-:Y:S01]  /*4830*/  FMUL R45, R45, R15 ;  /* 0x0000000f2d2d7220 */ /* 0x000fe20000400000 */
[----:B------:R-:W-:Y:S01]  /*4840*/  F2FP.SATFINITE.E4M3.F32.PACK_AB_MERGE_C R135, RZ, R135, RZ ;  /* 0x00000087ff87723e */ /* 0x000fe200048070ff */
[----:B------:R-:W-:Y:S01]  /*4850*/  FMUL R48, R48, R15 ;  /* 0x0000000f30307220 */ /* 0x000fe20000400000 */
[----:B------:R-:W-:Y:S01]  /*4860*/  F2FP.SATFINITE.E4M3.F32.PACK_AB_MERGE_C R121, RZ, R121, RZ ;  /* 0x00000079ff79723e */ /* 0x000fe200048070ff */
[-C--:B------:R-:W-:Y:S01]  /*4870*/  FMUL R49, R49, R15.reuse ;  /* 0x0000000f31317220 */ /* 0x080fe20000400000 */
[----:B------:R-:W-:Y:S01]  /*4880*/  PRMT R144, R144, 0x7604, R157 ;  /* 0x0000760490907816 */ /* 0x000fe2000000009d */
[----:B------:R-:W-:Y:S01]  /*4890*/  IMAD.U32 R20, R135, 0x10000, RZ ;  /* 0x0001000087147824 */ /* 0x000fe200078e00ff */
[----:B------:R-:W-:Y:S01]  /*48a0*/  SHF.L.U32 R139, R139, 0x10, RZ ;  /* 0x000000108b8b7819 */ /* 0x000fe200000006ff */
[----:B------:R-:W-:Y:S01]  /*48b0*/  FMUL R52, R52, R15 ;  /* 0x0000000f34347220 */ /* 0x000fe20000400000 */
[----:B------:R-:W-:Y:S01]  /*48c0*/  F2FP.SATFINITE.E4M3.F32.PACK_AB_MERGE_C R127, RZ, R127, RZ ;  /* 0x0000007fff7f723e */ /* 0x000fe200048070ff */
[----:B------:R-:W-:Y:S01]  /*48d0*/  FMUL R53, R53, R15 ;  /* 0x0000000f35357220 */ /* 0x000fe20000400000 */
[----:B------:R-:W-:Y:S01]  /*48e0*/  LOP3.LUT R12, R12, R17, RZ, 0xfc, !PT ;  /* 0x000000110c0c7212 */ /* 0x000fe200078efcff */
[----:B------:R-:W-:Y:S01]  /*48f0*/  FMUL R56, R56, R15 ;  /* 0x0000000f38387220 */ /* 0x000fe20000400000 */
[----:B------:R-:W-:Y:S01]  /*4900*/  LOP3.LUT R19, R16, R19, RZ, 0xfc, !PT ;  /* 0x0000001310137212 */ /* 0x000fe200078efcff */
[----:B------:R-:W-:Y:S01]  /*4910*/  FMUL R57, R57, R15 ;  /* 0x0000000f39397220 */ /* 0x000fe20000400000 */
[----:B------:R-:W-:Y:S01]  /*4920*/  LOP3.LUT R125, R14, R125, RZ, 0xfc, !PT ;  /* 0x0000007d0e7d7212 */ /* 0x000fe200078efcff */
[----:B------:R-:W-:Y:S01]  /*4930*/  IMAD.SHL.U32 R14, R123, 0x1000000, RZ ;  /* 0x010000007b0e7824 */ /* 0x000fe200078e00ff */
[----:B------:R-:W-:Y:S01]  /*4940*/  LOP3.LUT R126, R126, 0xffff, RZ, 0xc0, !PT ;  /* 0x0000ffff7e7e7812 */ /* 0x000fe200078ec0ff */
[-C--:B------:R-:W-:Y:S01]  /*4950*/  FMUL R60, R60, R15.reuse ;  /* 0x0000000f3c3c7220 */ /* 0x080fe20000400000 */
[----:B------:R-:W-:Y:S01]  /*4960*/  LOP3.LUT R121, R121, 0xffff, RZ, 0xc0, !PT ;  /* 0x0000ffff79797812 */ /* 0x000fe200078ec0ff */
[----:B------:R-:W-:Y:S01]  /*4970*/  FMUL R61, R61, R15 ;  /* 0x0000000f3d3d7220 */ /* 0x000fe20000400000 */
[----:B------:R-:W-:Y:S01]  /*4980*/  LOP3.LUT R139, R144, 0xff0000, R139, 0xf8, !PT ;  /* 0x00ff0000908b7812 */ /* 0x000fe200078ef88b */
[----:B------:R-:W-:Y:S01]  /*4990*/  IMAD.SHL.U32 R17, R126, 0x1000000, RZ ;  /* 0x010000007e117824 */ /* 0x000fe200078e00ff */
[----:B------:R-:W-:Y:S01]  /*49a0*/  LOP3.LUT R127, R127, 0xffff, RZ, 0xc0, !PT ;  /* 0x0000ffff7f7f7812 */ /* 0x000fe200078ec0ff */
[----:B------:R-:W-:Y:S01]  /*49b0*/  IMAD.SHL.U32 R121, R121, 0x1000000, RZ ;  /* 0x0100000079797824 */ /* 0x000fe200078e00ff */
[----:B------:R-:W-:Y:S01]  /*49c0*/  LOP3.LUT R18, R18, R21, RZ, 0xfc, !PT ;  /* 0x0000001512127212 */ /* 0x000fe200078efcff */
[-C--:B------:R-:W-:Y:S01]  /*49d0*/  FMUL R64, R64, R15.reuse ;  /* 0x0000000f40407220 */ /* 0x080fe20000400000 */
[----:B------:R-:W-:Y:S01]  /*49e0*/  SEL R21, R19, R12, P2 ;  /* 0x0000000c13157207 */ /* 0x000fe20001000000 */
[-C--:B------:R-:W-:Y:S01]  /*49f0*/  FMUL R65, R65, R15.reuse ;  /* 0x0000000f41417220 */ /* 0x080fe20000400000 */
[----:B------:R-:W-:Y:S01]  /*4a00*/  FSETP.GEU.AND P4, PT, R147, -126, PT ;  /* 0xc2fc00009300780b */ /* 0x000fe20003f8e000 */
[----:B------:R-:W-:Y:S01]  /*4a10*/  FMUL R68, R68, R15 ;  /* 0x0000000f44447220 */ /* 0x000fe20000400000 */
[----:B------:R-:W-:Y:S01]  /*4a20*/  SEL R19, R12, R19, P2 ;  /* 0x000000130c137207 */ /* 0x000fe20001000000 */
[----:B------:R-:W-:Y:S01]  /*4a30*/  IMAD.MOV.U32 R12, RZ, RZ, 0x3021 ;  /* 0x00003021ff0c7424 */ /* 0x000fe200078e00ff */
[----:B------:R-:W-:Y:S01]  /*4a40*/  LOP3.LUT R22, R129, 0xff0000, R22, 0xf8, !PT ;  /* 0x00ff000081167812 */ /* 0x000fe200078ef816 */
[-C--:B------:R-:W-:Y:S01]  /*4a50*/  FMUL R69, R69, R15.reuse ;  /* 0x0000000f45457220 */ /* 0x080fe20000400000 */
[----:B------:R-:W-:Y:S01]  /*4a60*/  SHF.L.U32 R127, R127, 0x18, RZ ;  /* 0x000000187f7f7819 */ /* 0x000fe200000006ff */
[-C--:B------:R-:W-:Y:S01]  /*4a70*/  FMUL R72, R72, R15.reuse ;  /* 0x0000000f48487220 */ /* 0x080fe20000400000 */
[----:B------:R-:W-:Y:S01]  /*4a80*/  LOP3.LUT R139, R139, R14, RZ, 0xfc, !PT ;  /* 0x0000000e8b8b7212 */ /* 0x000fe200078efcff */
[-C--:B------:R-:W-:Y:S01]  /*4a90*/  FMUL R73, R73, R15.reuse ;  /* 0x0000000f49497220 */ /* 0x080fe20000400000 */
[----:B------:R-:W-:Y:S01]  /*4aa0*/  LOP3.LUT R20, R23, 0xff0000, R20, 0xf8, !PT ;  /* 0x00ff000017147812 */ /* 0x000fe200078ef814 */
[----:B------:R-:W-:Y:S01]  /*4ab0*/  FMUL R76, R76, R15 ;  /* 0x0000000f4c4c7220 */ /* 0x000fe20000400000 */
[----:B------:R-:W-:Y:S01]  /*4ac0*/  MOV R14, 0x2130 ;  /* 0x00002130000e7802 */ /* 0x000fe20000000f00 */
[----:B------:R-:W-:Y:S01]  /*4ad0*/  @!P4 FMUL R147, R147, 0.5 ;  /* 0x3f0000009393c820 */ /* 0x000fe20000400000 */
[----:B------:R-:W-:Y:S01]  /*4ae0*/  LOP3.LUT R22, R22, R127, RZ, 0xfc, !PT ;  /* 0x0000007f16167212 */ /* 0x000fe200078efcff */
[----:B------:R-:W-:Y:S01]  /*4af0*/  FMUL R77, R77, R15 ;  /* 0x0000000f4d4d7220 */ /* 0x000fe20000400000 */
[----:B------:R-:W-:Y:S01]  /*4b00*/  LOP3.LUT R17, R128, R17, RZ, 0xfc, !PT ;  /* 0x0000001180117212 */ /* 0x000fe200078efcff */
[----:B------:R-:W-:Y:S01]  /*4b10*/  FMUL R80, R80, R15 ;  /* 0x0000000f50507220 */ /* 0x000fe20000400000 */
[----:B------:R-:W-:Y:S01]  /*4b20*/  LOP3.LUT R20, R20, R121, RZ, 0xfc, !PT ;  /* 0x0000007914147212 */ /* 0x000fe200078efcff */
[----:B------:R-:W-:Y:S01]  /*4b30*/  FMUL R81, R81, R15 ;  /* 0x0000000f51517220 */ /* 0x000fe20000400000 */
[----:B------:R-:W-:Y:S01]  /*4b40*/  SHF.R.U32.HI R12, RZ, R13, R12 ;  /* 0x0000000dff0c7219 */ /* 0x000fe2000001160c */
[----:B------:R-:W-:Y:S01]  /*4b50*/  FMUL R84, R84, R15 ;  /* 0x0000000f54547220 */ /* 0x000fe20000400000 */
[----:B------:R-:W-:Y:S01]  /*4b60*/  SHF.R.U32.HI R14, RZ, R13, R14 ;  /* 0x0000000dff0e7219 */ /* 0x000fe2000001160e */
[-C--:B------:R-:W-:Y:S01]  /*4b70*/  FMUL R85, R85, R15.reuse ;  /* 0x0000000f55557220 */ /* 0x080fe20000400000 */
[----:B------:R-:W-:Y:S01]  /*4b80*/  SEL R123, R17, R22, P2 ;  /* 0x00000016117b7207 */ /* 0x000fe20001000000 */
[-C--:B------:R-:W-:Y:S01]  /*4b90*/  FMUL R88, R88, R15.reuse ;  /* 0x0000000f58587220 */ /* 0x080fe20000400000 */
[----:B------:R-:W-:Y:S01]  /*4ba0*/  SEL R23, R125, R18, P2 ;  /* 0x000000127d177207 */ /* 0x000fe20001000000 */
[-C--:B------:R-:W-:Y:S01]  /*4bb0*/  FMUL R89, R89, R15.reuse ;  /* 0x0000000f59597220 */ /* 0x080fe20000400000 */
[----:B------:R-:W-:Y:S01]  /*4bc0*/  SEL R121, R139, R20, P2 ;  /* 0x000000148b797207 */ /* 0x000fe20001000000 */
[----:B------:R-:W-:Y:S01]  /*4bd0*/  FMUL R92, R92, R15 ;  /* 0x0000000f5c5c7220 */ /* 0x000fe20000400000 */
[----:B------:R-:W-:Y:S01]  /*4be0*/  SEL R17, R22, R17, P2 ;  /* 0x0000001116117207 */ /* 0x000fe20001000000 */
[-C--:B------:R-:W-:Y:S01]  /*4bf0*/  FMUL R93, R93, R15.reuse ;  /* 0x0000000f5d5d7220 */ /* 0x080fe20000400000 */
[----:B------:R-:W-:Y:S01]  /*4c00*/  LOP3.LUT R12, R12, 0xf, RZ, 0xc0, !PT ;  /* 0x0000000f0c0c7812 */ /* 0x000fe200078ec0ff */
[-C--:B------:R-:W-:Y:S01]  /*4c10*/  FMUL R96, R96, R15.reuse ;  /* 0x0000000f60607220 */ /* 0x080fe20000400000 */
[----:B------:R-:W-:Y:S01]  /*4c20*/  LOP3.LUT R14, R14, 0xf, RZ, 0xc0, !PT ;  /* 0x0000000f0e0e7812 */ /* 0x000fe200078ec0ff */
[----:B------:R-:W-:Y:S01]  /*4c30*/  FMUL R97, R97, R15 ;  /* 0x0000000f61617220 */ /* 0x000fe20000400000 */
[----:B------:R-:W-:Y:S01]  /*4c40*/  SEL R125, R18, R125, P2 ;  /* 0x0000007d127d7207 */ /* 0x000fe20001000000 */
[----:B------:R-:W-:Y:S01]  /*4c50*/  FMUL R100, R100, R15 ;  /* 0x0000000f64647220 */ /* 0x000fe20000400000 */
[----:B------:R-:W-:Y:S01]  /*4c60*/  SEL R139, R20, R139, P2 ;  /* 0x0000008b148b7207 */ /* 0x000fe20001000000 */
[-C--:B------:R-:W-:Y:S01]  /*4c70*/  FMUL R101, R101, R15.reuse ;  /* 0x0000000f65657220 */ /* 0x080fe20000400000 */
[-C--:B------:R-:W-:Y:S01]  /*4c80*/  FMUL R104, R104, R15.reuse ;  /* 0x0000000f68687220 */ /* 0x080fe20000400000 */
[-C--:B------:R-:W-:Y:S01]  /*4c90*/  FMUL R105, R105, R15.reuse ;  /* 0x0000000f69697220 */ /* 0x080fe20000400000 */
[-C--:B------:R-:W-:Y:S01]  /*4ca0*/  FMUL R108, R108, R15.reuse ;  /* 0x0000000f6c6c7220 */ /* 0x080fe20000400000 */
[-C--:B------:R-:W-:Y:S01]  /*4cb0*/  FMUL R109, R109, R15.reuse ;  /* 0x0000000f6d6d7220 */ /* 0x080fe20000400000 */
[-C--:B------:R-:W-:Y:S01]  /*4cc0*/  FMUL R112, R112, R15.reuse ;  /* 0x0000000f70707220 */ /* 0x080fe20000400000 */
[-C--:B------:R-:W-:Y:S01]  /*4cd0*/  FMUL R113, R113, R15.reuse ;  /* 0x0000000f71717220 */ /* 0x080fe20000400000 */
[-C--:B------:R-:W-:Y:S01]  /*4ce0*/  FMUL R116, R116, R15.reuse ;  /* 0x0000000f74747220 */ /* 0x080fe20000400000 */
[----:B------:R-:W-:Y:S01]  /*4cf0*/  FMUL R117, R117, R15 ;  /* 0x0000000f75757220 */ /* 0x000fe20000400000 */
[----:B------:R-:W-:Y:S01]  /*4d00*/  SHFL.IDX PT, R127, R123, R12, 0x1c1f ;  /* 0x001c1f0c7b7f7589 */ /* 0x000fe200000e0000 */
[----:B------:R-:W1:Y:S01]  /*4d10*/  MUFU.EX2 R147, R147 ;  /* 0x0000009300937308 */ /* 0x000e620000000800 */
[----:B------:R-:W-:Y:S01]  /*4d20*/  SHF.L.U32 R128, R10, 0x1f, RZ ;  /* 0x0000001f0a807819 */ /* 0x000fe200000006ff */
[----:B------:R-:W-:Y:S01]  /*4d30*/  FADD R142, R142, R143 ;  /* 0x0000008f8e8e7221 */ /* 0x000fe20000000000 */
[----:B------:R-:W2:Y:S02]  /*4d40*/  SHFL.IDX PT, R22, R17, R14, 0x1c1f ;  /* 0x001c1f0e11167589 */ /* 0x000ea400000e0000 */
[----:B------:R3:W4:Y:S02]  /*4d50*/  SYNCS.PHASECHK.TRANS64.TRYWAIT P3, [UR6+0x15000], R128 ;  /* 0x01500080ff0075a7 */ /* 0x0007240008060146 */
[----:B------:R-:W-:Y:S04]  /*4d60*/  SHFL.IDX PT, R21, R21, R12, 0x1c1f ;  /* 0x001c1f0c15157589 */ /* 0x000fe800000e0000 */
[----:B------:R-:W5:Y:S04]  /*4d70*/  SHFL.IDX PT, R16, R19, R14, 0x1c1f ;  /* 0x001c1f0e13107589 */ /* 0x000f6800000e0000 */
[----:B------:R-:W-:Y:S01]  /*4d80*/  SHFL.IDX PT, R23, R23, R12, 0x1c1f ;  /* 0x001c1f0c17177589 */ /* 0x000fe200000e0000 */
[----:B-1----:R-:W-:-:S03]  /*4d90*/  @!P4 FMUL R147, R147, R147 ;  /* 0x000000939393c220 */ /* 0x002fc60000400000 */
[----:B------:R-:W1:Y:S01]  /*4da0*/  SHFL.IDX PT, R18, R125, R14, 0x1c1f ;  /* 0x001c1f0e7d127589 */ /* 0x000e6200000e0000 */
[----:B------:R-:W-:-:S01]  /*4db0*/  FFMA R0, R147, R0, R142 ;  /* 0x0000000093007223 */ /* 0x000fc2000000008e */
[-C--:B------:R-:W-:Y:S02]  /*4dc0*/  FMUL R26, R26, R147.reuse ;  /* 0x000000931a1a7220 */ /* 0x080fe40000400000 */
[----:B------:R3:W-:Y:S01]  /*4dd0*/  SHFL.IDX PT, R15, R121, R12, 0x1c1f ;  /* 0x001c1f0c790f7589 */ /* 0x0007e200000e0000 */
[-C--:B------:R-:W-:Y:S01]  /*4de0*/  FMUL R27, R27, R147.reuse ;  /* 0x000000931b1b7220 */ /* 0x080fe20000400000 */
[-C--:B------:R-:W-:Y:S01]  /*4df0*/  FMUL R30, R30, R147.reuse ;  /* 0x000000931e1e7220 */ /* 0x080fe20000400000 */
[----:B------:R-:W-:Y:S01]  /*4e00*/  FMUL R31, R31, R147 ;  /* 0x000000931f1f7220 */ /* 0x000fe20000400000 */
[----:B------:R-:W4:Y:S01]  /*4e10*/  SHFL.IDX PT, R20, R139, R14, 0x1c1f ;  /* 0x001c1f0e8b147589 */ /* 0x000f2200000e0000 */
[----:B--2---:R-:W-:Y:S01]  /*4e20*/  PRMT R126, R127, R5, R22 ;  /* 0x000000057f7e7216 */ /* 0x004fe20000000016 */
        /* <DEDUP_REMOVED lines=44> */
[----:B-----5:R-:W-:-:S02]  /*50f0*/  PRMT R120, R21, R5, R16 ;  /* 0x0000000515787216 */ /* 0x020fc40000000010 */
[-C--:B---3--:R-:W-:Y:S02]  /*5100*/  PRMT R121, R21, R6.reuse, R16 ;  /* 0x0000000615797216 */ /* 0x088fe40000000010 */
[CCC-:B-1----:R-:W-:Y:S02]  /*5110*/  PRMT R122, R23.reuse, R5.reuse, R18.reuse ;  /* 0x00000005177a7216 */ /* 0x1c2fe40000000012 */
[-C--:B------:R-:W-:Y:S02]  /*5120*/  PRMT R123, R23, R6.reuse, R18 ;  /* 0x00000006177b7216 */ /* 0x080fe40000000012 */
[C-C-:B----4-:R-:W-:Y:S02]  /*5130*/  PRMT R124, R15.reuse, R5, R20.reuse ;  /* 0x000000050f7c7216 */ /* 0x150fe40000000014 */
[-C--:B------:R-:W-:Y:S02]  /*5140*/  PRMT R125, R15, R6.reuse, R20 ;  /* 0x000000060f7d7216 */ /* 0x080fe40000000014 */
[----:B------:R-:W-:Y:S01]  /*5150*/  PRMT R127, R127, R6, R22 ;  /* 0x000000067f7f7216 */ /* 0x000fe20000000016 */
[----:B------:R-:W-:Y:S06]  /*5160*/  @!P0 BRA `(.L_x_27) ;  /* 0x0000000000048947 */ /* 0x000fec0003800000 */
[----:B------:R-:W-:Y:S01]  /*5170*/  BPT.TRAP 0x1 ;  /* 0x000000040000795c */ /* 0x000fe20000300000 */
.L_x_27:
[----:B------:R-:W-:Y:S05]  /*5180*/  @P3 BRA `(.L_x_28) ;  /* 0x0000000000083947 */ /* 0x000fea0003800000 */
[----:B------:R-:W1:Y:S02]  /*5190*/  SYNCS.PHASECHK.TRANS64.TRYWAIT P3, [UR6+0x15000], R128 ;  /* 0x01500080ff0075a7 */ /* 0x000e640008060146 */
[----:B-1----:R-:W-:Y:S05]  /*51a0*/  @!P3 BRA `(.L_x_29) ;  /* 0x0000006000e0b947 */ /* 0x002fea0003800000 */
.L_x_28:
[----:B------:R-:W-:Y:S01]  /*51b0*/  UIMAD UR6, UR7, 0x300, UR4 ;  /* 0x00000300070678a4 */ /* 0x000fe2000f8e0204 */
[----:B------:R-:W-:Y:S01]  /*51c0*/  WARPGROUP.ARRIVE ;  /* 0x00000000000079c5 */ /* 0x000fe20000000000 */
[----:B------:R-:W-:-:S05]  /*51d0*/  UMOV UR11, 0x80000020 ;  /* 0x80000020000b7882 */ /* 0x000fca0000000000 */
[----:B------:R-:W-:Y:S01]  /*51e0*/  UMOV UR10, UR6 ;  /* 0x00000006000a7c82 */ /* 0x000fe20008000000 */
[----:B------:R-:W-:Y:S01]  /*51f0*/  UIADD3 UR6, UR6, 0x2, URZ ;  /* 0x0000000206067890 */ /* 0x000fe2000fffe03f */
[----:B------:R-:W-:Y:S01]  /*5200*/  QGMMA.64x192x32.F32.E4M3.E4M3 R24, R120, gdesc[UR8], R24, gsb0 ;  /* 0x02e0000878187df3 */ /* 0x000fe20008000818 */
[----:B------:R-:W-:-:S05]  /*5210*/  UMOV UR11, 0x80000020 ;  /* 0x80000020000b7882 */ /* 0x000fca0000000000 */
[----:B------:R-:W-:Y:S01]  /*5220*/  UMOV UR10, UR6 ;  /* 0x00000006000a7c82 */ /* 0x000fe20008000000 */
[----:B------:R-:W-:Y:S02]  /*5230*/  WARPGROUP.DEPBAR.LE gsb0, 0x0 ;  /* 0x00008000000079c5 */ /* 0x000fe40000010000 */
[----:B------:R-:W-:-:S11]  /*5240*/  WARPGROUP.ARRIVE ;  /* 0x00000000000079c5 */ /* 0x000fd60000000000 */
[----:B------:R-:W-:Y:S03]  /*5250*/  QGMMA.64x192x32.F32.E4M3.E4M3 R24, R124, gdesc[UR8], R24, gsb0 ;  /* 0x02e000087c187df3 */ /* 0x000fe60008000818 */
[----:B------:R-:W-:Y:S02]  /*5260*/  WARPGROUP.DEPBAR.LE gsb0, 0x0 ;  /* 0x00008000000079c5 */ /* 0x000fe40000010000 */
[----:B------:R-:W-:Y:S05]  /*5270*/  @!P0 BRA `(.L_x_30) ;  /* 0x0000000000048947 */ /* 0x000fea0003800000 */
[----:B------:R-:W-:Y:S01]  /*5280*/  BPT.TRAP 0x1 ;  /* 0x000000040000795c */ /* 0x000fe20000300000 */
.L_x_30:
[----:B------:R-:W-:-:S04]  /*5290*/  ULEA UR6, UR5, UR38, 0x3 ;  /* 0x0000002605067291 */ /* 0x000fc8000f8e183f */
[----:B------:R-:W-:-:S04]  /*52a0*/  UIADD3 UR6, UR6, 0x15028, URZ ;  /* 0x0001502806067890 */ /* 0x000fc8000fffe03f */
[----:B------:R-:W-:-:S09]  /*52b0*/  UPRMT UR6, URZ, 0x654, UR6 ;  /* 0x000006543f067896 */ /* 0x000fd20008000006 */
[----:B------:R-:W-:Y:S01]  /*52c0*/  SYNCS.ARRIVE.TRANS64.RED.A1T0 RZ, [UR6], RZ ;  /* 0x000000ffffff79a7 */ /* 0x000fe20008100406 */
[----:B------:R-:W-:Y:S05]  /*52d0*/  @P1 BRA `(.L_x_31) ;  /* 0x0000000000041947 */ /* 0x000fea0003800000 */
[----:B------:R-:W-:Y:S01]  /*52e0*/  BPT.TRAP 0x1 ;  /* 0x000000040000795c */ /* 0x000fe20000300000 */
.L_x_31:
[----:B------:R-:W-:-:S04]  /*52f0*/  UIADD3 UR5, UR5, 0x1, URZ ;  /* 0x0000000105057890 */ /* 0x000fc8000fffe03f */
[----:B------:R-:W-:-:S04]  /*5300*/  UISETP.NE.AND UP0, UPT, UR5, 0x5, UPT ;  /* 0x000000050500788c */ /* 0x000fc8000bf05270 */
[----:B------:R-:W-:Y:S01]  /*5310*/  USEL UR6, UR5, URZ, UP0 ;  /* 0x0000003f05067287 */ /* 0x000fe20008000000 */
[----:B------:R-:W-:Y:S11]  /*5320*/  @!P0 BRA `(.L_x_32) ;  /* 0x0000000000048947 */ /* 0x000ff60003800000 */
[----:B------:R-:W-:Y:S01]  /*5330*/  BPT.TRAP 0x1 ;  /* 0x000000040000795c */ /* 0x000fe20000300000 */
.L_x_32:
[----:B------:R-:W-:-:S04]  /*5340*/  ULEA UR5, UR6, UR38, 0x3 ;  /* 0x0000002606057291 */ /* 0x000fc8000f8e183f */
[----:B------:R-:W-:-:S04]  /*5350*/  UIADD3 UR5, UR5, 0x15028, URZ ;  /* 0x0001502805057890 */ /* 0x000fc8000fffe03f */
[----:B------:R-:W-:-:S09]  /*5360*/  UPRMT UR5, URZ, 0x654, UR5 ;  /* 0x000006543f057896 */ /* 0x000fd20008000005 */
[----:B------:R-:W-:Y:S01]  /*5370*/  SYNCS.ARRIVE.TRANS64.RED.A1T0 RZ, [UR5], RZ ;  /* 0x000000ffffff79a7 */ /* 0x000fe20008100405 */
[----:B------:R-:W-:Y:S05]  /*5380*/  @P1 BRA `(.L_x_33) ;  /* 0x0000000000041947 */ /* 0x000fea0003800000 */
[----:B------:R-:W-:Y:S01]  /*5390*/  BPT.TRAP 0x1 ;  /* 0x000000040000795c */ /* 0x000fe20000300000 */
.L_x_33:
[----:B------:R-:W-:Y:S01]  /*53a0*/  UIADD3 UR5, UR6, 0x1, URZ ;  /* 0x0000000106057890 */ /* 0x000fe2000fffe03f */
[----:B------:R-:W-:Y:S01]  /*53b0*/  ISETP.GT.AND P3, PT, R11, 0x1, PT ;  /* 0x000000010b00780c */ /* 0x000fe20003f64270 */
[----:B------:R-:W-:Y:S01]  /*53c0*/  UIADD3 UR6, UR7, 0x1, URZ ;  /* 0x0000000107067890 */ /* 0x000fe2000fffe03f */
[----:B------:R-:W-:Y:S01]  /*53d0*/  VIADD R7, R7, 0x40 ;  /* 0x0000004007077836 */ /* 0x000fe20000000000 */
[----:B------:R-:W-:Y:S01]  /*53e0*/  UISETP.NE.AND UP0, UPT, UR5, 0x5, UPT ;  /* 0x000000050500788c */ /* 0x000fe2000bf05270 */
[----:B------:R-:W-:Y:S01]  /*53f0*/  VIADD R18, R11, 0xffffffff ;  /* 0xffffffff0b127836 */ /* 0x000fe20000000000 */
[----:B------:R-:W-:Y:S01]  /*5400*/  UISETP.NE.AND UP2, UPT, UR6, 0x5, UPT ;  /* 0x000000050600788c */ /* 0x000fe2000bf45270 */
[----:B------:R-:W-:Y:S01]  /*5410*/  MOV R17, R8 ;  /* 0x0000000800117202 */ /* 0x000fe20000000f00 */
[----:B------:R-:W-:Y:S01]  /*5420*/  USEL UR5, UR5, URZ, UP0 ;  /* 0x0000003f05057287 */ /* 0x000fe20008000000 */
[----:B-1----:R-:W-:Y:S01]  /*5430*/  IMAD.MOV.U32 R15, RZ, RZ, R9 ;  /* 0x000000ffff0f7224 */ /* 0x002fe200078e0009 */
[----:B------:R-:W-:-:S02]  /*5440*/  USEL UR7, URZ, 0x1, UP2 ;  /* 0x000000013f077887 */ /* 0x000fc40009000000 */
[----:B------:R-:W-:-:S04]  /*5450*/  USEL UR6, UR6, URZ, UP2 ;  /* 0x0000003f06067287 */ /* 0x000fc80009000000 */
[----:B------:R-:W-:Y:S01]  /*5460*/  LOP3.LUT R16, R10, UR7, RZ, 0x3c, !PT ;  /* 0x000000070a107c12 */ /* 0x000fe2000f8e3cff */
[----:B------:R-:W-:Y:S07]  /*5470*/  @P3 BRA `(.L_x_34) ;  /* 0xffffffdc00183947 */ /* 0x000fee000383ffff */
.L_x_23:
[----:B------:R-:W-:-:S13]  /*5480*/  ISETP.GE.AND P3, PT, R11, RZ, PT ;  /* 0x000000ff0b00720c */ /* 0x000fda0003f66270 */
[----:B------:R-:W-:Y:S05]  /*5490*/  @!P3 BRA `(.L_x_35) ;  /* 0x000000280014b947 */ /* 0x000fea0003800000 */
[----:B------:R-:W-:Y:S01]  /*54a0*/  VIADD R11, R11, 0x1 ;  /* 0x000000010b0b7836 */ /* 0x000fe20000000000 */
[----:B------:R-:W-:Y:S01]  /*54b0*/  MOV R15, R8 ;  /* 0x00000008000f7202 */ /* 0x000fe20000000f00 */
[----:B------:R-:W-:Y:S01]  /*54c0*/  IMAD.MOV.U32 R13, RZ, RZ, R9 ;  /* 0x000000ffff0d7224 */ /* 0x000fe200078e0009 */
[----:B------:R-:W-:-:S06]  /*54d0*/  ULDC UR7, c[0x0][0x604] ;  /* 0x0001810000077ab9 */ /* 0x000fcc0000000800 */
.L_x_46:
[----:B------:R-:W-:Y:S05]  /*54e0*/  @!P0 BRA `(.L_x_36) ;  /* 0x0000000000048947 */ /* 0x000fea0003800000 */
[----:B------:R-:W-:Y:S01]  /*54f0*/  BPT.TRAP 0x1 ;  /* 0x000000040000795c */ /* 0x000fe20000300000 */
.L_x_36:
[----:B------:R-:W-:Y:S01]  /*5500*/  ULEA UR10, UR6, UR38, 0x3 ;  /* 0x00000026060a7291 */ /* 0x000fe2000f8e183f */
[----:B------:R-:W-:-:S08]  /*5510*/  SHF.L.U32 R8, R16, 0x1f, RZ ;  /* 0x0000001f10087819 */ /* 0x000fd000000006ff */
[----:B------:R-:W1:Y:S02]  /*5520*/  SYNCS.PHASECHK.TRANS64.TRYWAIT P3, [UR10+0x15000], R8 ;  /* 0x01500008ff0075a7 */ /* 0x000e64000806014a */
[----:B-1----:R-:W-:Y:S05]  /*5530*/  @!P3 BRA `(.L_x_37) ;  /* 0x000000600014b947 */ /* 0x002fea0003800000 */
.L_x_109:
        /* <DEDUP_REMOVED lines=37> */
.L_x_38:
[C---:B-1----:R-:W-:Y:S01]  /*5790*/  VIADD R8, R7.reuse, 0x1 ;  /* 0x0000000107087836 */ /* 0x042fe20000000000 */
[C---:B------:R-:W-:Y:S01]  /*57a0*/  ISETP.GE.AND P3, PT, R2.reuse, R7, PT ;  /* 0x000000070200720c */ /* 0x040fe20003f66270 */
[C---:B------:R-:W-:Y:S01]  /*57b0*/  VIADD R16, R7.reuse, 0x9 ;  /* 0x0000000907107836 */ /* 0x040fe20000000000 */
[C---:B------:R-:W-:Y:S01]  /*57c0*/  IADD3 R9, R7.reuse, 0x8, RZ ;  /* 0x0000000807097810 */ /* 0x040fe20007ffe0ff */
[C---:B------:R-:W-:Y:S01]  /*57d0*/  VIADD R18, R7.reuse, 0x10 ;  /* 0x0000001007127836 */ /* 0x040fe20000000000 */
[----:B------:R-:W-:Y:S01]  /*57e0*/  ISETP.GE.AND P4, PT, R2, R8, PT ;  /* 0x000000080200720c */ /* 0x000fe20003f86270 */
[C---:B------:R-:W-:Y:S01]  /*57f0*/  VIADD R21, R7.reuse, 0x18 ;  /* 0x0000001807157836 */ /* 0x040fe20000000000 */
[----:B------:R-:W-:Y:S01]  /*5800*/  FSEL R120, R120, -INF , P3 ;  /* 0xff80000078787808 */ /* 0x000fe20001800000 */
[C---:B------:R-:W-:Y:S01]  /*5810*/  VIADD R154, R7.reuse, 0x28 ;  /* 0x00000028079a7836 */ /* 0x040fe20000000000 */
[----:B------:R-:W-:Y:S01]  /*5820*/  ISETP.GE.AND P3, PT, R2, R9, PT ;  /* 0x000000090200720c */ /* 0x000fe20003f66270 */
[----:B------:R-:W-:Y:S01]  /*5830*/  VIADD R156, R7, 0x30 ;  /* 0x00000030079c7836 */ /* 0x000fe20000000000 */
[----:B------:R-:W-:Y:S01]  /*5840*/  FSEL R121, R121, -INF , P4 ;  /* 0xff80000079797808 */ /* 0x000fe20002000000 */
[----:B------:R-:W-:Y:S01]  /*5850*/  VIADD R159, R7, 0x39 ;  /* 0x00000039079f7836 */ /* 0x000fe20000000000 */
[----:B------:R-:W-:Y:S01]  /*5860*/  FMNMX R20, R120, R15, !PT ;  /* 0x0000000f78147209 */ /* 0x000fe20007800000 */
[----:B------:R-:W-:Y:S01]  /*5870*/  ULEA UR6, UR10, UR38, 0x3 ;  /* 0x000000260a067291 */ /* 0x000fe2000f8e183f */
[----:B------:R-:W-:-:S02]  /*5880*/  ISETP.GE.AND P4, PT, R2, R16, PT ;  /* 0x000000100200720c */ /* 0x000fc40003f86270 */
[----:B------:R-:W-:Y:S02]  /*5890*/  FSEL R17, R124, -INF , P3 ;  /* 0xff8000007c117808 */ /* 0x000fe40001800000 */
[----:B------:R-:W-:Y:S02]  /*58a0*/  FMNMX R22, R121, R20, !PT ;  /* 0x0000001479167209 */ /* 0x000fe40007800000 */
[----:B------:R-:W-:Y:S02]  /*58b0*/  IADD3 R20, R7, 0x11, RZ ;  /* 0x0000001107147810 */ /* 0x000fe40007ffe0ff */
[----:B------:R-:W-:Y:S02]  /*58c0*/  ISETP.GE.AND P3, PT, R2, R18, PT ;  /* 0x000000120200720c */ /* 0x000fe40003f66270 */
[----:B------:R-:W-:Y:S02]  /*58d0*/  FSEL R125, R125, -INF , P4 ;  /* 0xff8000007d7d7808 */ /* 0x000fe40002000000 */
[----:B------:R-:W-:-:S02]  /*58e0*/  FMNMX R22, R17, R22, !PT ;  /* 0x0000001611167209 */ /* 0x000fc40007800000 */
[----:B------:R-:W-:Y:S02]  /*58f0*/  ISETP.GE.AND P4, PT, R2, R20, PT ;  /* 0x000000140200720c */ /* 0x000fe40003f86270 */
[----:B------:R-:W-:Y:S02]  /*5900*/  FSEL R19, R128, -INF , P3 ;  /* 0xff80000080137808 */ /* 0x000fe40001800000 */
[----:B------:R-:W-:Y:S01]  /*5910*/  FMNMX R124, R125, R22, !PT ;  /* 0x000000167d7c7209 */ /* 0x000fe20007800000 */
[----:B------:R-:W-:Y:S01]  /*5920*/  VIADD R22, R7, 0x19 ;  /* 0x0000001907167836 */ /* 0x000fe20000000000 */
[----:B------:R-:W-:Y:S02]  /*5930*/  ISETP.GE.AND P3, PT, R2, R21, PT ;  /* 0x000000150200720c */ /* 0x000fe40003f66270 */
[----:B------:R-:W-:Y:S02]  /*5940*/  FSEL R129, R129, -INF , P4 ;  /* 0xff80000081817808 */ /* 0x000fe40002000000 */
[----:B------:R-:W-:-:S02]  /*5950*/  FMNMX R124, R19, R124, !PT ;  /* 0x0000007c137c7209 */ /* 0x000fc40007800000 */
[----:B------:R-:W-:Y:S02]  /*5960*/  IADD3 R23, R7, 0x20, RZ ;  /* 0x0000002007177810 */ /* 0x000fe40007ffe0ff */
[----:B------:R-:W-:Y:S02]  /*5970*/  ISETP.GE.AND P4, PT, R2, R22, PT ;  /* 0x000000160200720c */ /* 0x000fe40003f86270 */
[----:B------:R-:W-:Y:S02]  /*5980*/  FSEL R132, R132, -INF , P3 ;  /* 0xff80000084847808 */ /* 0x000fe40001800000 */
[----:B------:R-:W-:Y:S01]  /*5990*/  FMNMX R153, R129, R124, !PT ;  /* 0x0000007c81997209 */ /* 0x000fe20007800000 */
[----:B------:R-:W-:Y:S01]  /*59a0*/  VIADD R124, R7, 0x21 ;  /* 0x00000021077c7836 */ /* 0x000fe20000000000 */
[----:B------:R-:W-:Y:S02]  /*59b0*/  ISETP.GE.AND P3, PT, R2, R23, PT ;  /* 0x000000170200720c */ /* 0x000fe40003f66270 */
[----:B------:R-:W-:-:S02]  /*59c0*/  FSEL R133, R133, -INF , P4 ;  /* 0xff80000085857808 */ /* 0x000fc40002000000 */
[----:B------:R-:W-:Y:S02]  /*59d0*/  FMNMX R128, R132, R153, !PT ;  /* 0x0000009984807209 */ /* 0x000fe40007800000 */
[----:B------:R-:W-:Y:S02]  /*59e0*/  ISETP.GE.AND P4, PT, R2, R124, PT ;  /* 0x0000007c0200720c */ /* 0x000fe40003f86270 */
[----:B------:R-:W-:Y:S02]  /*59f0*/  FSEL R152, R136, -INF , P3 ;  /* 0xff80000088987808 */ /* 0x000fe40001800000 */
[----:B------:R-:W-:Y:S02]  /*5a00*/  FMNMX R157, R133, R128, !PT ;  /* 0x00000080859d7209 */ /* 0x000fe40007800000 */
[----:B------:R-:W-:Y:S02]  /*5a10*/  IADD3 R155, R7, 0x29, RZ ;  /* 0x00000029079b7810 */ /* 0x000fe40007ffe0ff */
[----:B------:R-:W-:-:S02]  /*5a20*/  ISETP.GE.AND P3, PT, R2, R154, PT ;  /* 0x0000009a0200720c */ /* 0x000fc40003f66270 */
[----:B------:R-:W-:Y:S02]  /*5a30*/  FSEL R153, R137, -INF , P4 ;  /* 0xff80000089997808 */ /* 0x000fe40002000000 */
[----:B------:R-:W-:Y:S01]  /*5a40*/  FMNMX R128, R152, R157, !PT ;  /* 0x0000009d98807209 */ /* 0x000fe20007800000 */
[----:B------:R-:W-:Y:S01]  /*5a50*/  VIADD R157, R7, 0x31 ;  /* 0x00000031079d7836 */ /* 0x000fe20000000000 */
[----:B------:R-:W-:Y:S02]  /*5a60*/  ISETP.GE.AND P4, PT, R2, R155, PT ;  /* 0x0000009b0200720c */ /* 0x000fe40003f86270 */
[----:B------:R-:W-:Y:S02]  /*5a70*/  FSEL R140, R140, -INF , P3 ;  /* 0xff8000008c8c7808 */ /* 0x000fe40001800000 */
[----:B------:R-:W-:Y:S02]  /*5a80*/  FMNMX R137, R153, R128, !PT ;  /* 0x0000008099897209 */ /* 0x000fe40007800000 */
        /* <DEDUP_REMOVED lines=9> */
[----:B------:R-:W-:Y:S02]  /*5b20*/  FMNMX R128, R144, R137, !PT ;  /* 0x0000008990807209 */ /* 0x000fe40007800000 */
[----:B------:R-:W-:Y:S02]  /*5b30*/  ISETP.GE.AND P4, PT, R2, R159, PT ;  /* 0x0000009f0200720c */ /* 0x000fe40003f86270 */
[----:B------:R-:W-:Y:S02]  /*5b40*/  FSEL R148, R148, -INF , P3 ;  /* 0xff80000094947808 */ /* 0x000fe40001800000 */
[----:B------:R-:W-:-:S02]  /*5b50*/  FMNMX R137, R145, R128, !PT ;  /* 0x0000008091897209 */ /* 0x000fc40007800000 */
[----:B------:R-:W-:Y:S02]  /*5b60*/  FSEL R149, R149, -INF , P4 ;  /* 0xff80000095957808 */ /* 0x000fe40002000000 */
[----:B------:R-:W-:Y:S02]  /*5b70*/  FMNMX R128, R148, R137, !PT ;  /* 0x0000008994807209 */ /* 0x000fe40007800000 */
[----:B------:R-:W-:Y:S02]  /*5b80*/  ISETP.GE.AND P6, PT, R3, R8, PT ;  /* 0x000000080300720c */ /* 0x000fe40003fc6270 */
[----:B------:R-:W-:Y:S02]  /*5b90*/  FMNMX R128, R149, R128, !PT ;  /* 0x0000008095807209 */ /* 0x000fe40007800000 */
[C---:B------:R-:W-:Y:S02]  /*5ba0*/  ISETP.GE.AND P5, PT, R3.reuse, R18, PT ;  /* 0x000000120300720c */ /* 0x040fe40003fa6270 */
[----:B------:R-:W-:Y:S01]  /*5bb0*/  ISETP.GE.AND P3, PT, R3, R9, PT ;  /* 0x000000090300720c */ /* 0x000fe20003f66270 */
[----:B------:R-:W1:Y:S01]  /*5bc0*/  SHFL.BFLY PT, R137, R128, 0x1, 0x1f ;  /* 0x0c201f0080897f89 */ /* 0x000e6200000e0000 */
[----:B------:R-:W-:-:S02]  /*5bd0*/  FSEL R130, R130, -INF , P5 ;  /* 0xff80000082827808 */ /* 0x000fc40002800000 */
[----:B------:R-:W-:Y:S02]  /*5be0*/  FSEL R126, R126, -INF , P3 ;  /* 0xff8000007e7e7808 */ /* 0x000fe40001800000 */
[C---:B------:R-:W-:Y:S02]  /*5bf0*/  ISETP.GE.AND P4, PT, R3.reuse, R16, PT ;  /* 0x000000100300720c */ /* 0x040fe40003f86270 */
[----:B------:R-:W-:Y:S02]  /*5c00*/  ISETP.GE.AND P3, PT, R3, R21, PT ;  /* 0x000000150300720c */ /* 0x000fe40003f66270 */
[----:B------:R-:W-:Y:S02]  /*5c10*/  FSEL R123, R123, -INF , P6 ;  /* 0xff8000007b7b7808 */ /* 0x000fe40003000000 */
[----:B------:R-:W-:Y:S02]  /*5c20*/  FSEL R134, R134, -INF , P3 ;  /* 0xff80000086867808 */ /* 0x000fe40001800000 */
[----:B------:R-:W-:-:S02]  /*5c30*/  ISETP.GE.AND P3, PT, R3, R124, PT ;  /* 0x0000007c0300720c */ /* 0x000fc40003f66270 */
[----:B------:R-:W-:Y:S02]  /*5c40*/  ISETP.GE.AND P6, PT, R3, R20, PT ;  /* 0x000000140300720c */ /* 0x000fe40003fc6270 */
[----:B------:R-:W-:Y:S02]  /*5c50*/  FSEL R139, R139, -INF , P3 ;  /* 0xff8000008b8b7808 */ /* 0x000fe40001800000 */
[----:B------:R-:W-:-:S04]  /*5c60*/  ISETP.GE.AND P3, PT, R3, R156, PT ;  /* 0x0000009c0300720c */ /* 0x000fc80003f66270 */
[----:B------:R-:W-:Y:S02]  /*5c70*/  FSEL R146, R146, -INF , P3 ;  /* 0xff80000092927808 */ /* 0x000fe40001800000 */
[----:B-1----:R-:W-:Y:S02]  /*5c80*/  FMNMX R137, R128, R137, !PT ;  /* 0x0000008980897209 */ /* 0x002fe40007800000 */
[----:B------:R-:W-:Y:S02]  /*5c90*/  FSEL R128, R127, -INF , P4 ;  /* 0xff8000007f807808 */ /* 0x000fe40002000000 */
[----:B------:R-:W-:Y:S01]  /*5ca0*/  ISETP.GE.AND P4, PT, R3, R22, PT ;  /* 0x000000160300720c */ /* 0x000fe20003f86270 */
[----:B------:R-:W1:Y:S02]  /*5cb0*/  SHFL.BFLY PT, R136, R137, 0x2, 0x1f ;  /* 0x0c401f0089887f89 */ /* 0x000e6400000e0000 */
[----:B-1----:R-:W-:Y:S02]  /*5cc0*/  FMNMX R8, R137, R136, !PT ;  /* 0x0000008889087209 */ /* 0x002fe40007800000 */
[----:B------:R-:W-:-:S02]  /*5cd0*/  FSEL R137, R135, -INF , P4 ;  /* 0xff80000087897808 */ /* 0x000fc40002000000 */
[C---:B------:R-:W-:Y:S02]  /*5ce0*/  FSETP.NEU.AND P5, PT, R8.reuse, -INF , PT ;  /* 0xff8000000800780b */ /* 0x040fe40003fad000 */
[C---:B------:R-:W-:Y:S02]  /*5cf0*/  ISETP.GE.AND P4, PT, R3.reuse, R154, PT ;  /* 0x0000009a0300720c */ /* 0x040fe40003f86270 */
[----:B------:R-:W-:Y:S02]  /*5d00*/  FSEL R16, R8, RZ, P5 ;  /* 0x000000ff08107208 */ /* 0x000fe40002800000 */
[----:B------:R-:W-:Y:S02]  /*5d10*/  ISETP.GE.AND P5, PT, R3, R7, PT ;  /* 0x000000070300720c */ /* 0x000fe40003fa6270 */
[----:B------:R-:W-:Y:S01]  /*5d20*/  FSEL R136, R131, -INF , P6 ;  /* 0xff80000083887808 */ /* 0x000fe20003000000 */
[----:B------:R-:W-:Y:S01]  /*5d30*/  FMUL R154, R16, UR7 ;  /* 0x00000007109a7c20 */ /* 0x000fe20008400000 */
[----:B------:R-:W-:Y:S01]  /*5d40*/  FSEL R124, R122, -INF , P5 ;  /* 0xff8000007a7c7808 */ /* 0x000fe20002800000 */
[----:B------:R-:W-:-:S01]  /*5d50*/  FADD R16, -R16, R15 ;  /* 0x0000000f10107221 */ /* 0x000fc20000000100 */
[----:B------:R-:W-:Y:S01]  /*5d60*/  ISETP.GE.AND P6, PT, R3, R23, PT ;  /* 0x000000170300720c */ /* 0x000fe20003fc6270 */
[----:B------:R-:W-:-:S01]  /*5d70*/  FFMA R120, R120, UR7, -R154 ;  /* 0x0000000778787c23 */ /* 0x000fc2000800089a */
[----:B------:R-:W-:Y:S01]  /*5d80*/  FMNMX R18, R124, R13, !PT ;  /* 0x0000000d7c127209 */ /* 0x000fe20007800000 */
[----:B------:R-:W-:-:S01]  /*5d90*/  FFMA R153, R153, UR7, -R154 ;  /* 0x0000000799997c23 */ /* 0x000fc2000800089a */
[----:B------:R-:W-:Y:S01]  /*5da0*/  FSEL R138, R138, -INF , P6 ;  /* 0xff8000008a8a7808 */ /* 0x000fe20003000000 */
[----:B------:R-:W-:-:S01]  /*5db0*/  FFMA R140, R140, UR7, -R154 ;  /* 0x000000078c8c7c23 */ /* 0x000fc2000800089a */
[----:B------:R-:W-:Y:S01]  /*5dc0*/  FMNMX R9, R123, R18, !PT ;  /* 0x000000127b097209 */ /* 0x000fe20007800000 */
[----:B------:R-:W-:-:S01]  /*5dd0*/  FFMA R18, R121, UR7, -R154 ;  /* 0x0000000779127c23 */ /* 0x000fc2000800089a */
[----:B------:R-:W-:Y:S01]  /*5de0*/  ISETP.GE.AND P6, PT, R3, R155, PT ;  /* 0x0000009b0300720c */ /* 0x000fe20003fc6270 */
[----:B------:R-:W-:-:S01]  /*5df0*/  FFMA R141, R141, UR7, -R154 ;  /* 0x000000078d8d7c23 */ /* 0x000fc2000800089a */
[----:B------:R-:W-:Y:S01]  /*5e00*/  FMNMX R9, R126, R9, !PT ;  /* 0x000000097e097209 */ /* 0x000fe20007800000 */
[----:B------:R-:W-:-:S01]  /*5e10*/  FFMA R148, R148, UR7, -R154 ;  /* 0x0000000794947c23 */ /* 0x000fc2000800089a */
[----:B------:R-:W-:Y:S01]  /*5e20*/  FSETP.GEU.AND P3, PT, R18, -126, PT ;  /* 0xc2fc00001200780b */ /* 0x000fe20003f6e000 */
[----:B------:R-:W-:-:S01]  /*5e30*/  FFMA R149, R149, UR7, -R154 ;  /* 0x0000000795957c23 */ /* 0x000fc2000800089a */
[----:B------:R-:W-:Y:S01]  /*5e40*/  FMNMX R21, R128, R9, !PT ;  /* 0x0000000980157209 */ /* 0x000fe20007800000 */
[----:B------:R-:W-:-:S01]  /*5e50*/  FFMA R9, R17, UR7, -R154 ;  /* 0x0000000711097c23 */ /* 0x000fc2000800089a */
[----:B------:R-:W-:Y:S01]  /*5e60*/  FSEL R142, R142, -INF , P4 ;  /* 0xff8000008e8e7808 */ /* 0x000fe20002000000 */
[----:B------:R-:W-:Y:S01]  /*5e70*/  FMUL R16, R16, UR7 ;  /* 0x0000000710107c20 */ /* 0x000fe20008400000 */
[----:B------:R-:W-:-:S02]  /*5e80*/  FSETP.GEU.AND P4, PT, R120, -126, PT ;  /* 0xc2fc00007800780b */ /* 0x000fc40003f8e000 */
[----:B------:R-:W-:Y:S02]  /*5e90*/  ISETP.GE.AND P5, PT, R3, R157, PT ;  /* 0x0000009d0300720c */ /* 0x000fe40003fa6270 */
[----:B------:R-:W-:Y:S02]  /*5ea0*/  FMNMX R21, R130, R21, !PT ;  /* 0x0000001582157209 */ /* 0x000fe40007800000 */
[----:B------:R-:W-:Y:S01]  /*5eb0*/  FSEL R143, R143, -INF , P6 ;  /* 0xff8000008f8f7808 */ /* 0x000fe20003000000 */
[----:B------:R-:W-:Y:S01]  /*5ec0*/  @!P3 FMUL R18, R18, 0.5 ;  /* 0x3f0000001212b820 */ /* 0x000fe20000400000 */
[----:B------:R-:W-:Y:S02]  /*5ed0*/  ISETP.GE.AND P6, PT, R3, R158, PT ;  /* 0x0000009e0300720c */ /* 0x000fe40003fc6270 */
[----:B------:R-:W-:Y:S02]  /*5ee0*/  FSEL R147, R147, -INF , P5 ;  /* 0xff80000093937808 */ /* 0x000fe40002800000 */
[----:B------:R-:W-:Y:S01]  /*5ef0*/  FMNMX R23, R136, R21, !PT ;  /* 0x0000001588177209 */ /* 0x000fe20007800000 */
[----:B------:R-:W-:Y:S01]  /*5f00*/  FFMA R21, R125, UR7, -R154 ;  /* 0x000000077d157c23 */ /* 0x000fe2000800089a */
[----:B------:R-:W-:Y:S01]  /*5f10*/  ISETP.GE.AND P5, PT, R3, R159, PT ;  /* 0x0000009f0300720c */ /* 0x000fe20003fa6270 */
[----:B------:R-:W1:Y:S01]  /*5f20*/  MUFU.EX2 R18, R18 ;  /* 0x0000001200127308 */ /* 0x000e620000000800 */
[----:B------:R-:W-:Y:S01]  /*5f30*/  FSEL R150, R150, -INF , P6 ;  /* 0xff80000096967808 */ /* 0x000fe20003000000 */
[----:B------:R-:W-:Y:S01]  /*5f40*/  @!P4 FMUL R120, R120, 0.5 ;  /* 0x3f0000007878c820 */ /* 0x000fe20000400000 */
[----:B------:R-:W-:-:S02]  /*5f50*/  FSETP.GEU.AND P6, PT, R9, -126, PT ;  /* 0xc2fc00000900780b */ /* 0x000fc40003fce000 */
[----:B------:R-:W-:Y:S02]  /*5f60*/  FMNMX R20, R134, R23, !PT ;  /* 0x0000001786147209 */ /* 0x000fe40007800000 */
[----:B------:R-:W-:Y:S01]  /*5f70*/  FSEL R151, R151, -INF , P5 ;  /* 0xff80000097977808 */ /* 0x000fe20002800000 */
[----:B------:R2:W3:Y:S01]  /*5f80*/  MUFU.EX2 R17, R120 ;  /* 0x0000007800117308 */ /* 0x0004e20000000800 */
[----:B------:R-:W-:Y:S02]  /*5f90*/  FSETP.GEU.AND P5, PT, R21, -126, PT ;  /* 0xc2fc00001500780b */ /* 0x000fe40003fae000 */
[----:B------:R-:W-:Y:S01]  /*5fa0*/  FMNMX R23, R137, R20, !PT ;  /* 0x0000001489177209 */ /* 0x000fe20007800000 */
[----:B------:R-:W-:-:S03]  /*5fb0*/  FFMA R20, R19, UR7, -R154 ;  /* 0x0000000713147c23 */ /* 0x000fc6000800089a */
[----:B------:R-:W-:Y:S01]  /*5fc0*/  FMNMX R22, R138, R23, !PT ;  /* 0x000000178a167209 */ /* 0x000fe20007800000 */
[----:B------:R-:W-:Y:S01]  /*5fd0*/  @!P6 FMUL R9, R9, 0.5 ;  /* 0x3f0000000909e820 */ /* 0x000fe20000400000 */
[----:B-1----:R-:W-:Y:S02]  /*5fe0*/  @!P3 FMUL R18, R18, R18 ;  /* 0x000000121212b220 */ /* 0x002fe40000400000 */
[----:B------:R-:W-:Y:S01]  /*5ff0*/  FMNMX R23, R139, R22, !PT ;  /* 0x000000168b177209 */ /* 0x000fe20007800000 */
[--C-:B------:R-:W-:Y:S01]  /*6000*/  FFMA R22, R129, UR7, -R154.reuse ;  /* 0x0000000781167c23 */ /* 0x100fe2000800089a */
[----:B------:R1:W4:Y:S01]  /*6010*/  MUFU.EX2 R19, R9 ;  /* 0x0000000900137308 */ /* 0x0003220000000800 */
[----:B------:R-:W-:Y:S01]  /*6020*/  @!P5 FMUL R21, R21, 0.5 ;  /* 0x3f0000001515d820 */ /* 0x000fe20000400000 */
[----:B--2---:R-:W-:Y:S01]  /*6030*/  FMNMX R120, R142, R23, !PT ;  /* 0x000000178e787209 */ /* 0x004fe20007800000 */
[----:B------:R-:W-:-:S01]  /*6040*/  FFMA R23, R132, UR7, -R154 ;  /* 0x0000000784177c23 */ /* 0x000fc2000800089a */
[----:B------:R-:W-:Y:S01]  /*6050*/  FSETP.GEU.AND P3, PT, R22, -126, PT ;  /* 0xc2fc00001600780b */ /* 0x000fe20003f6e000 */
[----:B---3--:R-:W-:Y:S01]  /*6060*/  @!P4 FMUL R17, R17, R17 ;  /* 0x000000111111c220 */ /* 0x008fe20000400000 */
[----:B------:R-:W-:Y:S01]  /*6070*/  FMNMX R121, R143, R120, !PT ;  /* 0x000000788f797209 */ /* 0x000fe20007800000 */
[----:B------:R-:W-:-:S01]  /*6080*/  FFMA R129, R145, UR7, -R154 ;  /* 0x0000000791817c23 */ /* 0x000fc2000800089a */
[----:B------:R-:W2:Y:S01]  /*6090*/  MUFU.EX2 R21, R21 ;  /* 0x0000001500157308 */ /* 0x000ea20000000800 */
[----:B------:R-:W-:-:S02]  /*60a0*/  FSETP.GEU.AND P4, PT, R20, -126, PT ;  /* 0xc2fc00001400780b */ /* 0x000fc40003f8e000 */
[----:B------:R-:W-:Y:S01]  /*60b0*/  FMNMX R120, R146, R121, !PT ;  /* 0x0000007992787209 */ /* 0x000fe20007800000 */
[----:B------:R-:W-:-:S03]  /*60c0*/  FFMA R121, R144, UR7, -R154 ;  /* 0x0000000790797c23 */ /* 0x000fc6000800089a */
[----:B-1----:R-:W-:Y:S01]  /*60d0*/  FMNMX R9, R147, R120, !PT ;  /* 0x0000007893097209 */ /* 0x002fe20007800000 */
[----:B------:R-:W-:-:S01]  /*60e0*/  FFMA R120, R133, UR7, -R154 ;  /* 0x0000000785787c23 */ /* 0x000fc2000800089a */
[----:B------:R-:W-:Y:S01]  /*60f0*/  @!P3 FMUL R22, R22, 0.5 ;  /* 0x3f0000001616b820 */ /* 0x000fe20000400000 */
[----:B----4-:R-:W-:Y:S01]  /*6100*/  @!P6 FMUL R19, R19, R19 ;  /* 0x000000131313e220 */ /* 0x010fe20000400000 */
[----:B------:R-:W-:Y:S02]  /*6110*/  FSETP.GEU.AND P6, PT, R23, -126, PT ;  /* 0xc2fc00001700780b */ /* 0x000fe40003fce000 */
[----:B------:R-:W-:Y:S01]  /*6120*/  FMNMX R122, R150, R9, !PT ;  /* 0x00000009967a7209 */ /* 0x000fe20007800000 */
[----:B------:R-:W-:Y:S01]  /*6130*/  @!P4 FMUL R20, R20, 0.5 ;  /* 0x3f0000001414c820 */ /* 0x000fe20000400000 */
[----:B------:R-:W1:Y:S01]  /*6140*/  MUFU.EX2 R22, R22 ;  /* 0x0000001600167308 */ /* 0x000e620000000800 */
[----:B--2---:R-:W-:Y:S01]  /*6150*/  @!P5 FMUL R21, R21, R21 ;  /* 0x000000151515d220 */ /* 0x004fe20000400000 */
[----:B------:R-:W-:-:S02]  /*6160*/  FSETP.GEU.AND P5, PT, R120, -126, PT ;  /* 0xc2fc00007800780b */ /* 0x000fc40003fae000 */
[----:B------:R-:W-:Y:S01]  /*6170*/  FMNMX R9, R151, R122, !PT ;  /* 0x0000007a97097209 */ /* 0x000fe20007800000 */
[----:B------:R-:W-:-:S03]  /*6180*/  FFMA R122, R152, UR7, -R154 ;  /* 0x00000007987a7c23 */ /* 0x000fc6000800089a */
[----:B------:R-:W2:Y:S01]  /*6190*/  MUFU.EX2 R20, R20 ;  /* 0x0000001400147308 */ /* 0x000ea20000000800 */
[----:B------:R-:W-:Y:S01]  /*61a0*/  @!P6 FMUL R23, R23, 0.5 ;  /* 0x3f0000001717e820 */ /* 0x000fe20000400000 */
[----:B------:R-:W3:Y:S05]  /*61b0*/  SHFL.BFLY PT, R132, R9, 0x1, 0x1f ;  /* 0x0c201f0009847f89 */ /* 0x000eea00000e0000 */
[----:B------:R-:W-:Y:S01]  /*61c0*/  @!P5 FMUL R120, R120, 0.5 ;  /* 0x3f0000007878d820 */ /* 0x000fe20000400000 */
[----:B------:R-:W4:Y:S01]  /*61d0*/  MUFU.EX2 R23, R23 ;  /* 0x0000001700177308 */ /* 0x000f220000000800 */
[----:B-1----:R-:W-:Y:S01]  /*61e0*/  @!P3 FMUL R22, R22, R22 ;  /* 0x000000161616b220 */ /* 0x002fe20000400000 */
[----:B------:R-:W-:-:S06]  /*61f0*/  FSETP.GEU.AND P3, PT, R153, -126, PT ;  /* 0xc2fc00009900780b */ /* 0x000fcc0003f6e000 */
[----:B------:R-:W1:Y:S01]  /*6200*/  MUFU.EX2 R120, R120 ;  /* 0x0000007800787308 */ /* 0x000e620000000800 */
[----:B--2---:R-:W-:Y:S01]  /*6210*/  @!P4 FMUL R20, R20, R20 ;  /* 0x000000141414c220 */ /* 0x004fe20000400000 */
[----:B------:R-:W-:-:S05]  /*6220*/  FSETP.GEU.AND P4, PT, R122, -126, PT ;  /* 0xc2fc00007a00780b */ /* 0x000fca0003f8e000 */
[----:B------:R-:W-:Y:S01]  /*6230*/  @!P3 FMUL R153, R153, 0.5 ;  /* 0x3f0000009999b820 */ /* 0x000fe20000400000 */
[----:B----4-:R-:W-:Y:S01]  /*6240*/  @!P6 FMUL R23, R23, R23 ;  /* 0x000000171717e220 */ /* 0x010fe20000400000 */
[----:B------:R-:W-:Y:S02]  /*6250*/  FSETP.GEU.AND P6, PT, R140, -126, PT ;  /* 0xc2fc00008c00780b */ /* 0x000fe40003fce000 */
[----:B---3--:R-:W-:Y:S02]  /*6260*/  FMNMX R9, R9, R132, !PT ;  /* 0x0000008409097209 */ /* 0x008fe40007800000 */
[----:B------:R-:W2:Y:S02]  /*6270*/  MUFU.EX2 R153, R153 ;  /* 0x0000009900997308 */ /* 0x000ea40000000800 */
[----:B------:R-:W-:Y:S01]  /*6280*/  @!P4 FMUL R122, R122, 0.5 ;  /* 0x3f0000007a7ac820 */ /* 0x000fe20000400000 */
[----:B-1----:R-:W-:Y:S01]  /*6290*/  @!P5 FMUL R120, R120, R120 ;  /* 0x000000787878d220 */ /* 0x002fe20000400000 */
[----:B------:R-:W-:Y:S01]  /*62a0*/  FSETP.GEU.AND P5, PT, R141, -126, PT ;  /* 0xc2fc00008d00780b */ /* 0x000fe20003fae000 */
[----:B------:R-:W1:Y:S03]  /*62b0*/  SHFL.BFLY PT, R132, R9, 0x2, 0x1f ;  /* 0x0c401f0009847f89 */ /* 0x000e6600000e0000 */
[----:B------:R-:W3:Y:S01]  /*62c0*/  MUFU.EX2 R122, R122 ;  /* 0x0000007a007a7308 */ /* 0x000ee20000000800 */
[----:B------:R-:W-:-:S07]  /*62d0*/  @!P6 FMUL R140, R140, 0.5 ;  /* 0x3f0000008c8ce820 */ /* 0x000fce0000400000 */
[----:B------:R-:W4:Y:S01]  /*62e0*/  MUFU.EX2 R152, R140 ;  /* 0x0000008c00987308 */ /* 0x000f220000000800 */
[----:B--2---:R-:W-:Y:S01]  /*62f0*/  @!P3 FMUL R153, R153, R153 ;  /* 0x000000999999b220 */ /* 0x004fe20000400000 */
[----:B------:R-:W-:Y:S01]  /*6300*/  @!P5 FMUL R141, R141, 0.5 ;  /* 0x3f0000008d8dd820 */ /* 0x000fe20000400000 */
[----:B------:R-:W-:-:S05]  /*6310*/  FSETP.GEU.AND P3, PT, R129, -126, PT ;  /* 0xc2fc00008100780b */ /* 0x000fca0003f6e000 */
[----:B------:R-:W2:Y:S01]  /*6320*/  MUFU.EX2 R144, R141 ;  /* 0x0000008d00907308 */ /* 0x000ea20000000800 */
[----:B---3--:R-:W-:Y:S01]  /*6330*/  @!P4 FMUL R122, R122, R122 ;  /* 0x0000007a7a7ac220 */ /* 0x008fe20000400000 */
[----:B------:R-:W-:Y:S02]  /*6340*/  FSETP.GEU.AND P4, PT, R121, -126, PT ;  /* 0xc2fc00007900780b */ /* 0x000fe40003f8e000 */
[----:B-1----:R-:W-:-:S04]  /*6350*/  FMNMX R9, R9, R132, !PT ;  /* 0x0000008409097209 */ /* 0x002fc80007800000 */
[----:B------:R-:W-:Y:S01]  /*6360*/  @!P3 FMUL R129, R129, 0.5 ;  /* 0x3f0000008181b820 */ /* 0x000fe20000400000 */
[----:B----4-:R-:W-:Y:S01]  /*6370*/  @!P6 FMUL R152, R152, R152 ;  /* 0x000000989898e220 */ /* 0x010fe20000400000 */
[----:B------:R-:W-:-:S04]  /*6380*/  FSETP.GEU.AND P6, PT, R148, -126, PT ;  /* 0xc2fc00009400780b */ /* 0x000fc80003fce000 */
[----:B------:R-:W1:Y:S01]  /*6390*/  MUFU.EX2 R129, R129 ;  /* 0x0000008100817308 */ /* 0x000e620000000800 */
[----:B------:R-:W-:Y:S01]  /*63a0*/  @!P4 FMUL R121, R121, 0.5 ;  /* 0x3f0000007979c820 */ /* 0x000fe20000400000 */
[----:B--2---:R-:W-:Y:S01]  /*63b0*/  @!P5 FMUL R144, R144, R144 ;  /* 0x000000909090d220 */ /* 0x004fe20000400000 */
[----:B------:R-:W-:-:S04]  /*63c0*/  FSETP.NEU.AND P5, PT, R9, -INF , PT ;  /* 0xff8000000900780b */ /* 0x000fc80003fad000 */
[----:B------:R-:W-:Y:S01]  /*63d0*/  FSEL R154, R9, RZ, P5 ;  /* 0x000000ff099a7208 */ /* 0x000fe20002800000 */
[----:B------:R-:W2:Y:S01]  /*63e0*/  MUFU.EX2 R127, R121 ;  /* 0x00000079007f7308 */ /* 0x000ea20000000800 */
[----:B------:R-:W-:Y:S01]  /*63f0*/  FSETP.GEU.AND P5, PT, R149, -126, PT ;  /* 0xc2fc00009500780b */ /* 0x000fe20003fae000 */
[----:B------:R-:W-:Y:S02]  /*6400*/  @!P6 FMUL R148, R148, 0.5 ;  /* 0x3f0000009494e820 */ /* 0x000fe40000400000 */
[C---:B------:R-:W-:Y:S01]  /*6410*/  FMUL R141, R154.reuse, UR7 ;  /* 0x000000079a8d7c20 */ /* 0x040fe20008400000 */
[----:B------:R-:W-:Y:S01]  /*6420*/  FADD R154, -R154, R13 ;  /* 0x0000000d9a9a7221 */ /* 0x000fe20000000100 */
[----:B------:R-:W-:-:S01]  /*6430*/  FADD R13, R17, R122 ;  /* 0x0000007a110d7221 */ /* 0x000fc20000000000 */
[----:B------:R-:W-:Y:S01]  /*6440*/  F2FP.SATFINITE.E4M3.F32.PACK_AB_MERGE_C R17, RZ, R17, RZ ;  /* 0x00000011ff11723e */ /* 0x000fe200048070ff */
[----:B------:R-:W3:Y:S01]  /*6450*/  MUFU.EX2 R132, R148 ;  /* 0x0000009400847308 */ /* 0x000ee20000000800 */
[----:B------:R-:W-:-:S01]  /*6460*/  FFMA R125, R123, UR7, -R141 ;  /* 0x000000077b7d7c23 */ /* 0x000fc2000800088d */
[----:B-1----:R-:W-:Y:S01]  /*6470*/  @!P3 FMUL R129, R129, R129 ;  /* 0x000000818181b220 */ /* 0x002fe20000400000 */
[----:B------:R-:W-:-:S01]  /*6480*/  FFMA R124, R124, UR7, -R141 ;  /* 0x000000077c7c7c23 */ /* 0x000fc2000800088d */
[--C-:B------:R-:W-:Y:S01]  /*6490*/  FFMA R126, R126, UR7, -R141.reuse ;  /* 0x000000077e7e7c23 */ /* 0x100fe2000800088d */
[----:B------:R-:W-:-:S01]  /*64a0*/  FFMA R128, R128, UR7, -R141 ;  /* 0x0000000780807c23 */ /* 0x000fc2000800088d */
[----:B------:R-:W-:Y:S01]  /*64b0*/  FSETP.GEU.AND P3, PT, R125, -126, PT ;  /* 0xc2fc00007d00780b */ /* 0x000fe20003f6e000 */
[----:B------:R-:W-:Y:S01]  /*64c0*/  @!P5 FMUL R149, R149, 0.5 ;  /* 0x3f0000009595d820 */ /* 0x000fe20000400000 */
[--C-:B------:R-:W-:Y:S01]  /*64d0*/  FFMA R130, R130, UR7, -R141.reuse ;  /* 0x0000000782827c23 */ /* 0x100fe2000800088d */
[----:B--2---:R-:W-:Y:S01]  /*64e0*/  @!P4 FMUL R127, R127, R127 ;  /* 0x0000007f7f7fc220 */ /* 0x004fe20000400000 */
[----:B------:R-:W-:Y:S01]  /*64f0*/  FSETP.GEU.AND P4, PT, R124, -126, PT ;  /* 0xc2fc00007c00780b */ /* 0x000fe20003f8e000 */
[----:B------:R-:W1:Y:S01]  /*6500*/  MUFU.EX2 R131, R149 ;  /* 0x0000009500837308 */ /* 0x000e620000000800 */
[----:B------:R-:W-:-:S01]  /*6510*/  FFMA R140, R134, UR7, -R141 ;  /* 0x00000007868c7c23 */ /* 0x000fc2000800088d */
[--C-:B------:R-:W-:Y:S01]  /*6520*/  FFMA R137, R137, UR7, -R141.reuse ;  /* 0x0000000789897c23 */ /* 0x100fe2000800088d */
[----:B------:R-:W-:-:S01]  /*6530*/  FFMA R139, R139, UR7, -R141 ;  /* 0x000000078b8b7c23 */ /* 0x000fc2000800088d */
[--C-:B------:R-:W-:Y:S01]  /*6540*/  FFMA R142, R142, UR7, -R141.reuse ;  /* 0x000000078e8e7c23 */ /* 0x100fe2000800088d */
[----:B------:R-:W-:-:S01]  /*6550*/  FFMA R143, R143, UR7, -R141 ;  /* 0x000000078f8f7c23 */ /* 0x000fc2000800088d */
[----:B---3--:R-:W-:Y:S01]  /*6560*/  @!P6 FMUL R132, R132, R132 ;  /* 0x000000848484e220 */ /* 0x008fe20000400000 */
[----:B------:R-:W-:Y:S01]  /*6570*/  FSETP.GEU.AND P6, PT, R126, -126, PT ;  /* 0xc2fc00007e00780b */ /* 0x000fe20003fce000 */
[----:B------:R-:W-:Y:S01]  /*6580*/  @!P3 FMUL R125, R125, 0.5 ;  /* 0x3f0000007d7db820 */ /* 0x000fe20000400000 */
[----:B------:R-:W-:-:S01]  /*6590*/  FFMA R145, R150, UR7, -R141 ;  /* 0x0000000796917c23 */ /* 0x000fc2000800088d */
[----:B------:R-:W-:Y:S01]  /*65a0*/  FFMA R151, R151, UR7, -R141 ;  /* 0x0000000797977c23 */ /* 0x000fe2000800088d */
[----:B------:R-:W-:-:S01]  /*65b0*/  FADD R148, R22, R129 ;  /* 0x0000008116947221 */ /* 0x000fc20000000000 */
[----:B------:R-:W2:Y:S01]  /*65c0*/  MUFU.EX2 R121, R125 ;  /* 0x0000007d00797308 */ /* 0x000ea20000000800 */
[----:B------:R-:W-:Y:S01]  /*65d0*/  @!P4 FMUL R124, R124, 0.5 ;  /* 0x3f0000007c7cc820 */ /* 0x000fe20000400000 */
[----:B------:R-:W-:Y:S01]  /*65e0*/  FMUL R154, R154, UR7 ;  /* 0x000000079a9a7c20 */ /* 0x000fe20008400000 */
[----:B------:R-:W-:Y:S01]  /*65f0*/  F2FP.SATFINITE.E4M3.F32.PACK_AB_MERGE_C R22, RZ, R22, RZ ;  /* 0x00000016ff16723e */ /* 0x000fe200048070ff */
[----:B-1----:R-:W-:Y:S01]  /*6600*/  @!P5 FMUL R131, R131, R131 ;  /* 0x000000838383d220 */ /* 0x002fe20000400000 */
[----:B------:R-:W-:-:S03]  /*6610*/  FSETP.GEU.AND P5, PT, R128, -126, PT ;  /* 0xc2fc00008000780b */ /* 0x000fc60003fae000 */
[----:B------:R1:W3:Y:S01]  /*6620*/  MUFU.EX2 R135, R124 ;  /* 0x0000007c00877308 */ /* 0x0002e20000000800 */
[----:B------:R-:W-:Y:S01]  /*6630*/  @!P6 FMUL R126, R126, 0.5 ;  /* 0x3f0000007e7ee820 */ /* 0x000fe20000400000 */
[----:B------:R-:W-:Y:S01]  /*6640*/  FADD R150, R120, R131 ;  /* 0x0000008378967221 */ /* 0x000fe20000000000 */
[----:B------:R-:W-:Y:S02]  /*6650*/  F2FP.SATFINITE.E4M3.F32.PACK_AB_MERGE_C R131, RZ, R131, RZ ;  /* 0x00000083ff83723e */ /* 0x000fe400048070ff */
[----:B------:R-:W-:Y:S02]  /*6660*/  LOP3.LUT R17, R17, 0xff, RZ, 0xc0, !PT ;  /* 0x000000ff11117812 */ /* 0x000fe400078ec0ff */
[----:B------:R-:W-:Y:S01]  /*6670*/  LOP3.LUT R131, R131, 0xffff, RZ, 0xc0, !PT ;  /* 0x0000ffff83837812 */ /* 0x000fe200078ec0ff */
[----:B------:R4:W5:Y:S01]  /*6680*/  MUFU.EX2 R133, R126 ;  /* 0x0000007e00857308 */ /* 0x0009620000000800 */
[----:B-1----:R-:W-:-:S01]  /*6690*/  FFMA R124, R136, UR7, -R141 ;  /* 0x00000007887c7c23 */ /* 0x002fc2000800088d */
[----:B--2---:R-:W-:Y:S01]  /*66a0*/  @!P3 FMUL R121, R121, R121 ;  /* 0x000000797979b220 */ /* 0x004fe20000400000 */
[----:B------:R-:W-:Y:S01]  /*66b0*/  @!P5 FMUL R128, R128, 0.5 ;  /* 0x3f0000008080d820 */ /* 0x000fe20000400000 */
[----:B------:R-:W-:-:S02]  /*66c0*/  F2FP.SATFINITE.E4M3.F32.PACK_AB_MERGE_C R129, RZ, R129, RZ ;  /* 0x00000081ff81723e */ /* 0x000fc400048070ff */
[----:B------:R-:W-:Y:S02]  /*66d0*/  FSETP.GEU.AND P3, PT, R124, -126, PT ;  /* 0xc2fc00007c00780b */ /* 0x000fe40003f6e000 */
[----:B------:R-:W1:Y:S01]  /*66e0*/  MUFU.EX2 R123, R128 ;  /* 0x00000080007b7308 */ /* 0x000e620000000800 */
[----:B---3--:R-:W-:Y:S01]  /*66f0*/  @!P4 FMUL R135, R135, R135 ;  /* 0x000000878787c220 */ /* 0x008fe20000400000 */
[----:B------:R-:W-:Y:S01]  /*6700*/  FSETP.GEU.AND P4, PT, R130, -126, PT ;  /* 0xc2fc00008200780b */ /* 0x000fe20003f8e000 */
[----:B----4-:R-:W-:-:S01]  /*6710*/  FFMA R126, R138, UR7, -R141 ;  /* 0x000000078a7e7c23 */ /* 0x010fc2000800088d */
[----:B------:R-:W-:Y:S02]  /*6720*/  F2FP.SATFINITE.E4M3.F32.PACK_AB_MERGE_C R122, RZ, R122, RZ ;  /* 0x0000007aff7a723e */ /* 0x000fe400048070ff */
[----:B------:R-:W-:Y:S02]  /*6730*/  F2FP.SATFINITE.E4M3.F32.PACK_AB_MERGE_C R120, RZ, R120, RZ ;  /* 0x00000078ff78723e */ /* 0x000fe400048070ff */
[----:B------:R-:W-:Y:S01]  /*6740*/  LOP3.LUT R122, R122, 0xff, RZ, 0xc0, !PT ;  /* 0x000000ff7a7a7812 */ /* 0x000fe200078ec0ff */
[----:B-----5:R-:W-:Y:S01]  /*6750*/  @!P6 FMUL R133, R133, R133 ;  /* 0x000000858585e220 */ /* 0x020fe20000400000 */
[----:B------:R-:W-:Y:S01]  /*6760*/  FSETP.GEU.AND P6, PT, R140, -126, PT ;  /* 0xc2fc00008c00780b */ /* 0x000fe20003fce000 */
[----:B------:R-:W-:Y:S01]  /*6770*/  @!P3 FMUL R124, R124, 0.5 ;  /* 0x3f0000007c7cb820 */ /* 0x000fe20000400000 */
[----:B------:R-:W-:-:S03]  /*6780*/  LOP3.LUT R120, R120, 0xffff, RZ, 0xc0, !PT ;  /* 0x0000ffff78787812 */ /* 0x000fc600078ec0ff */
[----:B------:R-:W2:Y:S01]  /*6790*/  MUFU.EX2 R125, R124 ;  /* 0x0000007c007d7308 */ /* 0x000ea20000000800 */
[----:B------:R-:W-:Y:S01]  /*67a0*/  @!P4 FMUL R130, R130, 0.5 ;  /* 0x3f0000008282c820 */ /* 0x000fe20000400000 */
[----:B-1----:R-:W-:Y:S01]  /*67b0*/  @!P5 FMUL R123, R123, R123 ;  /* 0x0000007b7b7bd220 */ /* 0x002fe20000400000 */
[----:B------:R-:W-:-:S05]  /*67c0*/  FSETP.GEU.AND P5, PT, R137, -126, PT ;  /* 0xc2fc00008900780b */ /* 0x000fca0003fae000 */
[----:B------:R1:W3:Y:S01]  /*67d0*/  MUFU.EX2 R134, R130 ;  /* 0x0000008200867308 */ /* 0x0002e20000000800 */
[----:B------:R-:W-:-:S07]  /*67e0*/  @!P6 FMUL R140, R140, 0.5 ;  /* 0x3f0000008c8ce820 */ /* 0x000fce0000400000 */
[----:B------:R-:W4:Y:S01]  /*67f0*/  MUFU.EX2 R136, R140 ;  /* 0x0000008c00887308 */ /* 0x000f220000000800 */
[----:B--2---:R-:W-:Y:S01]  /*6800*/  @!P3 FMUL R125, R125, R125 ;  /* 0x0000007d7d7db220 */ /* 0x004fe20000400000 */
[----:B------:R-:W-:Y:S01]  /*6810*/  FSETP.GEU.AND P3, PT, R139, -126, PT ;  /* 0xc2fc00008b00780b */ /* 0x000fe20003f6e000 */
[----:B------:R-:W-:Y:S01]  /*6820*/  @!P5 FMUL R137, R137, 0.5 ;  /* 0x3f0000008989d820 */ /* 0x000fe20000400000 */
[----:B-1----:R-:W-:-:S04]  /*6830*/  FFMA R130, R147, UR7, -R141 ;  /* 0x0000000793827c23 */ /* 0x002fc8000800088d */
[----:B------:R1:W2:Y:S01]  /*6840*/  MUFU.EX2 R128, R137 ;  /* 0x0000008900807308 */ /* 0x0002a20000000800 */
[----:B---3--:R-:W-:Y:S01]  /*6850*/  @!P4 FMUL R134, R134, R134 ;  /* 0x000000868686c220 */ /* 0x008fe20000400000 */
[----:B------:R-:W-:-:S05]  /*6860*/  FSETP.GEU.AND P4, PT, R126, -126, PT ;  /* 0xc2fc00007e00780b */ /* 0x000fca0003f8e000 */
[----:B------:R-:W-:Y:S01]  /*6870*/  @!P3 FMUL R139, R139, 0.5 ;  /* 0x3f0000008b8bb820 */ /* 0x000fe20000400000 */
[----:B----4-:R-:W-:Y:S01]  /*6880*/  @!P6 FMUL R136, R136, R136 ;  /* 0x000000888888e220 */ /* 0x010fe20000400000 */
[----:B------:R-:W-:Y:S02]  /*6890*/  FSETP.GEU.AND P6, PT, R142, -126, PT ;  /* 0xc2fc00008e00780b */ /* 0x000fe40003fce000 */
[----:B------:R-:W3:Y:S01]  /*68a0*/  MUFU.EX2 R124, R139 ;  /* 0x0000008b007c7308 */ /* 0x000ee20000000800 */
[----:B-1----:R-:W-:-:S01]  /*68b0*/  FFMA R137, R146, UR7, -R141 ;  /* 0x0000000792897c23 */ /* 0x002fc2000800088d */
[----:B------:R-:W-:Y:S01]  /*68c0*/  FADD R146, R20, R127 ;  /* 0x0000007f14927221 */ /* 0x000fe20000000000 */
[----:B------:R-:W-:-:S01]  /*68d0*/  FADD R141, R18, R153 ;  /* 0x00000099128d7221 */ /* 0x000fc20000000000 */
[----:B------:R-:W-:Y:S01]  /*68e0*/  @!P4 FMUL R126, R126, 0.5 ;  /* 0x3f0000007e7ec820 */ /* 0x000fe20000400000 */
[----:B------:R-:W-:Y:S01]  /*68f0*/  F2FP.SATFINITE.E4M3.F32.PACK_AB_MERGE_C R18, RZ, R18, RZ ;  /* 0x00000012ff12723e */ /* 0x000fe200048070ff */
[----:B--2---:R-:W-:Y:S01]  /*6900*/  @!P5 FMUL R128, R128, R128 ;  /* 0x000000808080d220 */ /* 0x004fe20000400000 */
[----:B------:R-:W-:Y:S01]  /*6910*/  FSETP.GEU.AND P5, PT, R143, -126, PT ;  /* 0xc2fc00008f00780b */ /* 0x000fe20003fae000 */
[----:B------:R-:W1:Y:S01]  /*6920*/  MUFU.EX2 R138, R126 ;  /* 0x0000007e008a7308 */ /* 0x000e620000000800 */
[----:B------:R-:W-:-:S01]  /*6930*/  FADD R13, R13, R146 ;  /* 0x000000920d0d7221 */ /* 0x000fc20000000000 */
[----:B------:R-:W-:Y:S01]  /*6940*/  FADD R141, R141, R148 ;  /* 0x000000948d8d7221 */ /* 0x000fe20000000000 */
[----:B------:R-:W-:Y:S01]  /*6950*/  F2FP.SATFINITE.E4M3.F32.PACK_AB_MERGE_C R20, RZ, R20, RZ ;  /* 0x00000014ff14723e */ /* 0x000fe200048070ff */
[----:B------:R-:W-:Y:S01]  /*6960*/  @!P6 FMUL R142, R142, 0.5 ;  /* 0x3f0000008e8ee820 */ /* 0x000fe20000400000 */
[----:B------:R-:W-:-:S02]  /*6970*/  LOP3.LUT R18, R18, 0xffff, RZ, 0xc0, !PT ;  /* 0x0000ffff12127812 */ /* 0x000fc400078ec0ff */
[----:B------:R-:W-:Y:S01]  /*6980*/  LOP3.LUT R20, R20, 0xff, RZ, 0xc0, !PT ;  /* 0x000000ff14147812 */ /* 0x000fe200078ec0ff */
[----:B------:R2:W4:Y:S01]  /*6990*/  MUFU.EX2 R140, R142 ;  /* 0x0000008e008c7308 */ /* 0x0005220000000800 */
[----:B---3--:R-:W-:Y:S01]  /*69a0*/  @!P3 FMUL R124, R124, R124 ;  /* 0x0000007c7c7cb220 */ /* 0x008fe20000400000 */
[----:B------:R-:W-:Y:S02]  /*69b0*/  FSETP.GEU.AND P3, PT, R130, -126, PT ;  /* 0xc2fc00008200780b */ /* 0x000fe40003f6e000 */
[----:B------:R-:W-:Y:S01]  /*69c0*/  @!P5 FMUL R143, R143, 0.5 ;  /* 0x3f0000008f8fd820 */ /* 0x000fe20000400000 */
[----:B------:R-:W-:Y:S02]  /*69d0*/  F2FP.SATFINITE.E4M3.F32.PACK_AB_MERGE_C R127, RZ, R127, RZ ;  /* 0x0000007fff7f723e */ /* 0x000fe400048070ff */
[----:B------:R-:W-:Y:S01]  /*69e0*/  PRMT R17, R18, 0x7604, R17 ;  /* 0x0000760412117816 */ /* 0x000fe20000000011 */
[----:B------:R3:W5:Y:S01]  /*69f0*/  MUFU.EX2 R126, R143 ;  /* 0x0000008f007e7308 */ /* 0x0007620000000800 */
[----:B-1----:R-:W-:Y:S01]  /*6a00*/  @!P4 FMUL R138, R138, R138 ;  /* 0x0000008a8a8ac220 */ /* 0x002fe20000400000 */
[----:B------:R-:W-:Y:S01]  /*6a10*/  FSETP.GEU.AND P4, PT, R137, -126, PT ;  /* 0xc2fc00008900780b */ /* 0x000fe20003f8e000 */
[----:B--2---:R-:W-:-:S01]  /*6a20*/  FADD R142, R19, R152 ;  /* 0x00000098138e7221 */ /* 0x004fc20000000000 */
[----:B------:R-:W-:-:S02]  /*6a30*/  F2FP.SATFINITE.E4M3.F32.PACK_AB_MERGE_C R19, RZ, R19, RZ ;  /* 0x00000013ff13723e */ /* 0x000fc400048070ff */
[----:B------:R-:W-:Y:S01]  /*6a40*/  LOP3.LUT R127, R127, 0xff, RZ, 0xc0, !PT ;  /* 0x000000ff7f7f7812 */ /* 0x000fe200078ec0ff */
[----:B------:R-:W-:Y:S01]  /*6a50*/  @!P3 FMUL R130, R130, 0.5 ;  /* 0x3f0000008282b820 */ /* 0x000fe20000400000 */
[----:B------:R-:W-:Y:S01]  /*6a60*/  LOP3.LUT R19, R19, 0xff, RZ, 0xc0, !PT ;  /* 0x000000ff13137812 */ /* 0x000fe200078ec0ff */
[----:B----4-:R-:W-:Y:S01]  /*6a70*/  @!P6 FMUL R140, R140, R140 ;  /* 0x0000008c8c8ce220 */ /* 0x010fe20000400000 */
[----:B------:R-:W-:Y:S01]  /*6a80*/  FSETP.GEU.AND P6, PT, R145, -126, PT ;  /* 0xc2fc00009100780b */ /* 0x000fe20003fce000 */
[----:B---3--:R-:W-:Y:S01]  /*6a90*/  FADD R143, R21, R144 ;  /* 0x00000090158f7221 */ /* 0x008fe20000000000 */
[----:B------:R-:W-:Y:S01]  /*6aa0*/  F2FP.SATFINITE.E4M3.F32.PACK_AB_MERGE_C R21, RZ, R21, RZ ;  /* 0x00000015ff15723e */ /* 0x000fe200048070ff */
[----:B------:R-:W1:Y:S01]  /*6ab0*/  MUFU.EX2 R130, R130 ;  /* 0x0000008200827308 */ /* 0x000e620000000800 */
[----:B------:R-:W-:-:S01]  /*6ac0*/  FADD R146, R133, R140 ;  /* 0x0000008c85927221 */ /* 0x000fc20000000000 */
[----:B------:R-:W-:Y:S01]  /*6ad0*/  @!P4 FMUL R137, R137, 0.5 ;  /* 0x3f0000008989c820 */ /* 0x000fe20000400000 */
[----:B------:R-:W-:-:S01]  /*6ae0*/  FADD R150, R143, R150 ;  /* 0x000000968f967221 */ /* 0x000fc20000000000 */
[----:B-----5:R-:W-:Y:S01]  /*6af0*/  @!P5 FMUL R126, R126, R126 ;  /* 0x0000007e7e7ed220 */ /* 0x020fe20000400000 */
[----:B------:R-:W-:Y:S01]  /*6b00*/  FSETP.GEU.AND P5, PT, R151, -126, PT ;  /* 0xc2fc00009700780b */ /* 0x000fe20003fae000 */
[----:B------:R-:W-:Y:S01]  /*6b10*/  FADD R143, R135, R138 ;  /* 0x0000008a878f7221 */ /* 0x000fe20000000000 */
[----:B------:R-:W-:-:S01]  /*6b20*/  FADD R150, R141, R150 ;  /* 0x000000968d967221 */ /* 0x000fc20000000000 */
[----:B------:R-:W2:Y:S01]  /*6b30*/  MUFU.EX2 R137, R137 ;  /* 0x0000008900897308 */ /* 0x000ea20000000800 */
[----:B------:R-:W-:-:S01]  /*6b40*/  FADD R147, R123, R126 ;  /* 0x0000007e7b937221 */ /* 0x000fc20000000000 */
[----:B------:R-:W-:Y:S01]  /*6b50*/  @!P6 FMUL R145, R145, 0.5 ;  /* 0x3f0000009191e820 */ /* 0x000fe20000400000 */
[----:B------:R-:W-:-:S02]  /*6b60*/  F2FP.SATFINITE.E4M3.F32.PACK_AB_MERGE_C R123, RZ, R123, RZ ;  /* 0x0000007bff7b723e */ /* 0x000fc400048070ff */
[----:B------:R-:W-:Y:S02]  /*6b70*/  F2FP.SATFINITE.E4M3.F32.PACK_AB_MERGE_C R133, RZ, R133, RZ ;  /* 0x00000085ff85723e */ /* 0x000fe400048070ff */
[----:B------:R-:W-:Y:S01]  /*6b80*/  LOP3.LUT R123, R123, 0xffff, RZ, 0xc0, !PT ;  /* 0x0000ffff7b7b7812 */ /* 0x000fe200078ec0ff */
[----:B------:R3:W4:Y:S01]  /*6b90*/  MUFU.EX2 R139, R145 ;  /* 0x00000091008b7308 */ /* 0x0007220000000800 */
[----:B-1----:R-:W-:Y:S01]  /*6ba0*/  @!P3 FMUL R130, R130, R130 ;  /* 0x000000828282b220 */ /* 0x002fe20000400000 */
[----:B------:R-:W-:Y:S01]  /*6bb0*/  @!P5 FMUL R151, R151, 0.5 ;  /* 0x3f0000009797d820 */ /* 0x000fe20000400000 */
[----:B------:R-:W-:Y:S02]  /*6bc0*/  FSETP.GEU.AND P3, PT, R16, -126, PT ;  /* 0xc2fc00001000780b */ /* 0x000fe40003f6e000 */
[----:B------:R-:W-:Y:S01]  /*6bd0*/  LOP3.LUT R18, R129, 0xffff, RZ, 0xc0, !PT ;  /* 0x0000ffff81127812 */ /* 0x000fe200078ec0ff */
[----:B------:R-:W-:-:S01]  /*6be0*/  FADD R156, R125, R130 ;  /* 0x000000827d9c7221 */ /* 0x000fc20000000000 */
[----:B------:R-:W-:Y:S01]  /*6bf0*/  F2FP.SATFINITE.E4M3.F32.PACK_AB_MERGE_C R135, RZ, R135, RZ ;  /* 0x00000087ff87723e */ /* 0x000fe200048070ff */
[----:B------:R-:W1:Y:S01]  /*6c00*/  MUFU.EX2 R15, R151 ;  /* 0x00000097000f7308 */ /* 0x000e620000000800 */
[----:B---3--:R-:W-:-:S01]  /*6c10*/  FADD R145, R23, R132 ;  /* 0x0000008417917221 */ /* 0x008fc20000000000 */
[----:B--2---:R-:W-:Y:S01]  /*6c20*/  @!P4 FMUL R137, R137, R137 ;  /* 0x000000898989c220 */ /* 0x004fe20000400000 */
[----:B------:R-:W-:-:S02]  /*6c30*/  F2FP.SATFINITE.E4M3.F32.PACK_AB_MERGE_C R132, RZ, R132, RZ ;  /* 0x00000084ff84723e */ /* 0x000fc400048070ff */
[----:B------:R-:W-:Y:S01]  /*6c40*/  FADD R142, R142, R145 ;  /* 0x000000918e8e7221 */ /* 0x000fe20000000000 */
[----:B------:R-:W-:-:S01]  /*6c50*/  FADD R148, R134, R137 ;  /* 0x0000008986947221 */ /* 0x000fc20000000000 */
[----:B------:R-:W-:Y:S01]  /*6c60*/  FSETP.GEU.AND P4, PT, R154, -126, PT ;  /* 0xc2fc00009a00780b */ /* 0x000fe20003f8e000 */
[----:B------:R-:W-:Y:S01]  /*6c70*/  @!P3 FMUL R16, R16, 0.5 ;  /* 0x3f0000001010b820 */ /* 0x000fe20000400000 */
[----:B----4-:R-:W-:Y:S01]  /*6c80*/  @!P6 FMUL R139, R139, R139 ;  /* 0x0000008b8b8be220 */ /* 0x010fe20000400000 */
[----:B------:R-:W-:-:S01]  /*6c90*/  FADD R13, R13, R142 ;  /* 0x0000008e0d0d7221 */ /* 0x000fc20000000000 */
[----:B------:R-:W-:Y:S01]  /*6ca0*/  FADD R143, R143, R148 ;  /* 0x000000948f8f7221 */ /* 0x000fe20000000000 */
[----:B------:R-:W-:Y:S01]  /*6cb0*/  LOP3.LUT R148, R21, 0xffff, RZ, 0xc0, !PT ;  /* 0x0000ffff15947812 */ /* 0x000fe200078ec0ff */
[----:B------:R-:W-:Y:S01]  /*6cc0*/  FADD R149, R136, R139 ;  /* 0x0000008b88957221 */ /* 0x000fe20000000000 */
[----:B------:R-:W-:Y:S01]  /*6cd0*/  LOP3.LUT R132, R132, 0xff, RZ, 0xc0, !PT ;  /* 0x000000ff84847812 */ /* 0x000fe200078ec0ff */
[----:B------:R-:W-:Y:S01]  /*6ce0*/  FADD R150, R13, R150 ;  /* 0x000000960d967221 */ /* 0x000fe20000000000 */
[----:B------:R-:W-:Y:S01]  /*6cf0*/  F2FP.SATFINITE.E4M3.F32.PACK_AB_MERGE_C R139, RZ, R139, RZ ;  /* 0x0000008bff8b723e */ /* 0x000fe200048070ff */
[----:B------:R2:W3:Y:S01]  /*6d00*/  MUFU.EX2 R13, R16 ;  /* 0x00000010000d7308 */ /* 0x0004e20000000800 */
[----:B------:R-:W-:Y:S01]  /*6d10*/  LOP3.LUT R21, R22, 0xffff, RZ, 0xc0, !PT ;  /* 0x0000ffff16157812 */ /* 0x000fe200078ec0ff */
[----:B------:R-:W-:Y:S01]  /*6d20*/  FADD R145, R121, R124 ;  /* 0x0000007c79917221 */ /* 0x000fe20000000000 */
[----:B------:R-:W-:Y:S01]  /*6d30*/  PRMT R131, R131, 0x7604, R132 ;  /* 0x0000760483837816 */ /* 0x000fe20000000084 */
[----:B-1----:R-:W-:Y:S01]  /*6d40*/  @!P5 FMUL R15, R15, R15 ;  /* 0x0000000f0f0fd220 */ /* 0x002fe20000400000 */
[----:B------:R-:W-:Y:S01]  /*6d50*/  PRMT R21, R21, 0x7604, R20 ;  /* 0x0000760415157816 */ /* 0x000fe20000000014 */
[----:B------:R-:W-:Y:S01]  /*6d60*/  @!P4 FMUL R154, R154, 0.5 ;  /* 0x3f0000009a9ac820 */ /* 0x000fe20000400000 */
[----:B------:R-:W-:Y:S01]  /*6d70*/  F2FP.SATFINITE.E4M3.F32.PACK_AB_MERGE_C R134, RZ, R134, RZ ;  /* 0x00000086ff86723e */ /* 0x000fe200048070ff */
[----:B------:R-:W-:Y:S01]  /*6d80*/  FADD R158, R128, R15 ;  /* 0x0000000f809e7221 */ /* 0x000fe20000000000 */
[----:B--2---:R-:W-:Y:S01]  /*6d90*/  SHF.L.U32 R16, R139, 0x10, RZ ;  /* 0x000000108b107819 */ /* 0x004fe200000006ff */
[----:B------:R-:W-:Y:S01]  /*6da0*/  FADD R145, R145, R156 ;  /* 0x0000009c91917221 */ /* 0x000fe20000000000 */
[----:B------:R-:W-:Y:S01]  /*6db0*/  F2FP.SATFINITE.E4M3.F32.PACK_AB_MERGE_C R121, RZ, R121, RZ ;  /* 0x00000079ff79723e */ /* 0x000fe200048070ff */
[----:B------:R-:W-:Y:S01]  /*6dc0*/  IMAD.U32 R134, R134, 0x10000, RZ ;  /* 0x0001000086867824 */ /* 0x000fe200078e00ff */
[----:B------:R-:W-:Y:S01]  /*6dd0*/  PRMT R19, R148, 0x7604, R19 ;  /* 0x0000760494137816 */ /* 0x000fe20000000013 */
[----:B------:R-:W-:Y:S01]  /*6de0*/  FADD R158, R147, R158 ;  /* 0x0000009e939e7221 */ /* 0x000fe20000000000 */
[----:B------:R-:W-:Y:S01]  /*6df0*/  SHF.L.U32 R20, R133, 0x10, RZ ;  /* 0x0000001085147819 */ /* 0x000fe200000006ff */
[----:B------:R-:W-:Y:S01]  /*6e00*/  FADD R146, R146, R149 ;  /* 0x0000009592927221 */ /* 0x000fe20000000000 */
[----:B------:R-:W-:Y:S01]  /*6e10*/  F2FP.SATFINITE.E4M3.F32.PACK_AB_MERGE_C R125, RZ, R125, RZ ;  /* 0x0000007dff7d723e */ /* 0x000fe200048070ff */
[----:B---3--:R-:W-:Y:S01]  /*6e20*/  @!P3 FMUL R13, R13, R13 ;  /* 0x0000000d0d0db220 */ /* 0x008fe20000400000 */
[----:B------:R-:W-:Y:S01]  /*6e30*/  F2FP.SATFINITE.E4M3.F32.PACK_AB_MERGE_C R153, RZ, R153, RZ ;  /* 0x00000099ff99723e */ /* 0x000fe200048070ff */
[----:B------:R-:W-:Y:S01]  /*6e40*/  FADD R158, R145, R158 ;  /* 0x0000009e919e7221 */ /* 0x000fe20000000000 */
[----:B------:R-:W-:Y:S01]  /*6e50*/  F2FP.SATFINITE.E4M3.F32.PACK_AB_MERGE_C R152, RZ, R152, RZ ;  /* 0x00000098ff98723e */ /* 0x000fe200048070ff */
[----:B------:R-:W-:Y:S01]  /*6e60*/  FADD R143, R143, R146 ;  /* 0x000000928f8f7221 */ /* 0x000fe20000000000 */
[----:B------:R-:W-:Y:S01]  /*6e70*/  F2FP.SATFINITE.E4M3.F32.PACK_AB_MERGE_C R144, RZ, R144, RZ ;  /* 0x00000090ff90723e */ /* 0x000fe200048070ff */
[----:B------:R-:W-:Y:S01]  /*6e80*/  FFMA R4, R13, R4, R150 ;  /* 0x000000040d047223 */ /* 0x000fe20000000096 */
[----:B------:R-:W-:Y:S01]  /*6e90*/  LOP3.LUT R131, R131, 0xff0000, R16, 0xf8, !PT ;  /* 0x00ff000083837812 */ /* 0x000fe200078ef810 */
[----:B------:R-:W-:Y:S01]  /*6ea0*/  IMAD.SHL.U32 R16, R123, 0x1000000, RZ ;  /* 0x010000007b107824 */ /* 0x000fe200078e00ff */
[----:B------:R-:W-:Y:S01]  /*6eb0*/  F2FP.SATFINITE.E4M3.F32.PACK_AB_MERGE_C R23, RZ, R23, RZ ;  /* 0x00000017ff17723e */ /* 0x000fe200048070ff */
[----:B------:R-:W-:Y:S01]  /*6ec0*/  FADD R158, R143, R158 ;  /* 0x0000009e8f9e7221 */ /* 0x000fe20000000000 */
[----:B------:R-:W-:Y:S01]  /*6ed0*/  PRMT R22, R18, 0x7604, R127 ;  /* 0x0000760412167816 */ /* 0x000fe2000000007f */
[----:B------:R-:W-:Y:S01]  /*6ee0*/  IMAD.U32 R18, R135, 0x10000, RZ ;  /* 0x0001000087127824 */ /* 0x000fe200078e00ff */
[----:B------:R-:W-:Y:S01]  /*6ef0*/  LOP3.LUT R121, R121, 0xffff, RZ, 0xc0, !PT ;  /* 0x0000ffff79797812 */ /* 0x000fe200078ec0ff */
[-C--:B------:R-:W-:Y:S01]  /*6f00*/  FMUL R24, R24, R13.reuse ;  /* 0x0000000d18187220 */ /* 0x080fe20000400000 */
[----:B------:R-:W-:Y:S01]  /*6f10*/  LOP3.LUT R19, R19, 0xff0000, R20, 0xf8, !PT ;  /* 0x00ff000013137812 */ /* 0x000fe200078ef814 */
[-C--:B------:R-:W-:Y:S01]  /*6f20*/  FMUL R25, R25, R13.reuse ;  /* 0x0000000d19197220 */ /* 0x080fe20000400000 */
[----:B------:R-:W-:Y:S01]  /*6f30*/  F2FP.SATFINITE.E4M3.F32.PACK_AB_MERGE_C R140, RZ, R140, RZ ;  /* 0x0000008cff8c723e */ /* 0x000fe200048070ff */
[----:B------:R-:W-:Y:S01]  /*6f40*/  IMAD.SHL.U32 R121, R121, 0x1000000, RZ ;  /* 0x0100000079797824 */ /* 0x000fe200078e00ff */
[----:B------:R-:W-:Y:S01]  /*6f50*/  F2FP.SATFINITE.E4M3.F32.PACK_AB_MERGE_C R124, RZ, R124, RZ ;  /* 0x0000007cff7c723e */ /* 0x000fe200048070ff */
[----:B------:R-:W-:Y:S01]  /*6f60*/  FMUL R28, R28, R13 ;  /* 0x0000000d1c1c7220 */ /* 0x000fe20000400000 */
[----:B------:R-:W-:Y:S01]  /*6f70*/  F2FP.SATFINITE.E4M3.F32.PACK_AB_MERGE_C R136, RZ, R136, RZ ;  /* 0x00000088ff88723e */ /* 0x000fe200048070ff */
[----:B------:R-:W-:Y:S01]  /*6f80*/  IMAD.U32 R140, R140, 0x10000, RZ ;  /* 0x000100008c8c7824 */ /* 0x000fe200078e00ff */
[----:B------:R-:W-:Y:S01]  /*6f90*/  F2FP.SATFINITE.E4M3.F32.PACK_AB_MERGE_C R137, RZ, R137, RZ ;  /* 0x00000089ff89723e */ /* 0x000fe200048070ff */
[-C--:B------:R-:W-:Y:S01]  /*6fa0*/  FMUL R29, R29, R13.reuse ;  /* 0x0000000d1d1d7220 */ /* 0x080fe20000400000 */
[----:B------:R-:W-:Y:S01]  /*6fb0*/  F2FP.SATFINITE.E4M3.F32.PACK_AB_MERGE_C R128, RZ, R128, RZ ;  /* 0x00000080ff80723e */ /* 0x000fe200048070ff */
[----:B------:R-:W-:Y:S01]  /*6fc0*/  IMAD.U32 R136, R136, 0x10000, RZ ;  /* 0x0001000088887824 */ /* 0x000fe200078e00ff */
[----:B------:R-:W-:Y:S01]  /*6fd0*/  LOP3.LUT R125, R125, 0xffff, RZ, 0xc0, !PT ;  /* 0x0000ffff7d7d7812 */ /* 0x000fe200078ec0ff */
[----:B------:R-:W-:Y:S01]  /*6fe0*/  IMAD.U32 R137, R137, 0x10000, RZ ;  /* 0x0001000089897824 */ /* 0x000fe200078e00ff */
[----:B------:R-:W-:Y:S01]  /*6ff0*/  F2FP.SATFINITE.E4M3.F32.PACK_AB_MERGE_C R130, RZ, R130, RZ ;  /* 0x00000082ff82723e */ /* 0x000fe200048070ff */
[----:B------:R-:W-:Y:S01]  /*7000*/  FMUL R32, R32, R13 ;  /* 0x0000000d20207220 */ /* 0x000fe20000400000 */
[----:B------:R-:W-:Y:S01]  /*7010*/  F2FP.SATFINITE.E4M3.F32.PACK_AB_MERGE_C R15, RZ, R15, RZ ;  /* 0x0000000fff0f723e */ /* 0x000fe200048070ff */
[-C--:B------:R-:W-:Y:S01]  /*7020*/  FMUL R33, R33, R13.reuse ;  /* 0x0000000d21217220 */ /* 0x080fe20000400000 */
[----:B------:R-:W-:Y:S01]  /*7030*/  LOP3.LUT R153, R153, 0xffff, RZ, 0xc0, !PT ;  /* 0x0000ffff99997812 */ /* 0x000fe200078ec0ff */
[-C--:B------:R-:W-:Y:S01]  /*7040*/  FMUL R36, R36, R13.reuse ;  /* 0x0000000d24247220 */ /* 0x080fe20000400000 */
[----:B------:R-:W-:Y:S01]  /*7050*/  LOP3.LUT R152, R152, 0xff, RZ, 0xc0, !PT ;  /* 0x000000ff98987812 */ /* 0x000fe200078ec0ff */
[-C--:B------:R-:W-:Y:S01]  /*7060*/  FMUL R37, R37, R13.reuse ;  /* 0x0000000d25257220 */ /* 0x080fe20000400000 */
[----:B------:R-:W-:Y:S01]  /*7070*/  LOP3.LUT R141, R144, 0xffff, RZ, 0xc0, !PT ;  /* 0x0000ffff908d7812 */ /* 0x000fe200078ec0ff */
[-C--:B------:R-:W-:Y:S01]  /*7080*/  FMUL R40, R40, R13.reuse ;  /* 0x0000000d28287220 */ /* 0x080fe20000400000 */
[----:B------:R-:W-:Y:S01]  /*7090*/  F2FP.SATFINITE.E4M3.F32.PACK_AB_MERGE_C R138, RZ, R138, RZ ;  /* 0x0000008aff8a723e */ /* 0x000fe200048070ff */
[-C--:B------:R-:W-:Y:S01]  /*70a0*/  FMUL R41, R41, R13.reuse ;  /* 0x0000000d29297220 */ /* 0x080fe20000400000 */
[----:B------:R-:W-:Y:S01]  /*70b0*/  F2FP.SATFINITE.E4M3.F32.PACK_AB_MERGE_C R126, RZ, R126, RZ ;  /* 0x0000007eff7e723e */ /* 0x000fe200048070ff */
[-C--:B------:R-:W-:Y:S01]  /*70c0*/  FMUL R44, R44, R13.reuse ;  /* 0x0000000d2c2c7220 */ /* 0x080fe20000400000 */
[----:B------:R-:W-:Y:S01]  /*70d0*/  LOP3.LUT R23, R23, 0xff, RZ, 0xc0, !PT ;  /* 0x000000ff17177812 */ /* 0x000fe200078ec0ff */
[-C--:B------:R-:W-:Y:S01]  /*70e0*/  FMUL R45, R45, R13.reuse ;  /* 0x0000000d2d2d7220 */ /* 0x080fe20000400000 */
[----:B------:R-:W-:Y:S01]  /*70f0*/  LOP3.LUT R19, R19, R16, RZ, 0xfc, !PT ;  /* 0x0000001013137212 */ /* 0x000fe200078efcff */
[-C--:B------:R-:W-:Y:S01]  /*7100*/  FMUL R48, R48, R13.reuse ;  /* 0x0000000d30307220 */ /* 0x080fe20000400000 */
[----:B------:R-:W-:Y:S01]  /*7110*/  LOP3.LUT R124, R124, 0xffff, RZ, 0xc0, !PT ;  /* 0x0000ffff7c7c7812 */ /* 0x000fe200078ec0ff */
[-C--:B------:R-:W-:Y:S01]  /*7120*/  FMUL R49, R49, R13.reuse ;  /* 0x0000000d31317220 */ /* 0x080fe20000400000 */
[----:B------:R-:W-:Y:S01]  /*7130*/  LOP3.LUT R18, R17, 0xff0000, R18, 0xf8, !PT ;  /* 0x00ff000011127812 */ /* 0x000fe200078ef812 */
[-C--:B------:R-:W-:Y:S01]  /*7140*/  FMUL R52, R52, R13.reuse ;  /* 0x0000000d34347220 */ /* 0x080fe20000400000 */
[----:B------:R-:W-:Y:S01]  /*7150*/  LOP3.LUT R21, R21, 0xff0000, R134, 0xf8, !PT ;  /* 0x00ff000015157812 */ /* 0x000fe200078ef886 */
[----:B------:R-:W1:Y:S01]  /*7160*/  MUFU.EX2 R17, R154 ;  /* 0x0000009a00117308 */ /* 0x000e620000000800 */
[----:B------:R-:W-:Y:S01]  /*7170*/  LOP3.LUT R128, R128, 0xffff, RZ, 0xc0, !PT ;  /* 0x0000ffff80807812 */ /* 0x000fe200078ec0ff */
[-C--:B------:R-:W-:Y:S01]  /*7180*/  FMUL R53, R53, R13.reuse ;  /* 0x0000000d35357220 */ /* 0x080fe20000400000 */
[----:B------:R-:W-:Y:S01]  /*7190*/  SHF.L.U32 R20, R125, 0x18, RZ ;  /* 0x000000187d147819 */ /* 0x000fe200000006ff */
[-C--:B------:R-:W-:Y:S01]  /*71a0*/  FMUL R56, R56, R13.reuse ;  /* 0x0000000d38387220 */ /* 0x080fe20000400000 */
[----:B------:R-:W-:Y:S01]  /*71b0*/  LOP3.LUT R130, R130, 0xffff, RZ, 0xc0, !PT ;  /* 0x0000ffff82827812 */ /* 0x000fe200078ec0ff */
[----:B------:R-:W-:Y:S01]  /*71c0*/  IMAD.SHL.U32 R128, R128, 0x1000000, RZ ;  /* 0x0100000080807824 */ /* 0x000fe200078e00ff */
[----:B------:R-:W-:Y:S01]  /*71d0*/  LOP3.LUT R16, R15, 0xffff, RZ, 0xc0, !PT ;  /* 0x0000ffff0f107812 */ /* 0x000fe200078ec0ff */
[----:B------:R-:W-:Y:S01]  /*71e0*/  IMAD.SHL.U32 R15, R124, 0x1000000, RZ ;  /* 0x010000007c0f7824 */ /* 0x000fe200078e00ff */
[----:B------:R-:W-:Y:S01]  /*71f0*/  PRMT R122, R153, 0x7604, R122 ;  /* 0x00007604997a7816 */ /* 0x000fe2000000007a */
[-C--:B------:R-:W-:Y:S01]  /*7200*/  FMUL R57, R57, R13.reuse ;  /* 0x0000000d39397220 */ /* 0x080fe20000400000 */
[----:B------:R-:W-:Y:S01]  /*7210*/  PRMT R141, R141, 0x7604, R152 ;  /* 0x000076048d8d7816 */ /* 0x000fe20000000098 */
[----:B------:R-:W-:Y:S01]  /*7220*/  IMAD.SHL.U32 R16, R16, 0x1000000, RZ ;  /* 0x0100000010107824 */ /* 0x000fe200078e00ff */
[----:B------:R-:W-:Y:S01]  /*7230*/  SHF.L.U32 R127, R138, 0x10, RZ ;  /* 0x000000108a7f7819 */ /* 0x000fe200000006ff */
[-C--:B------:R-:W-:Y:S01]  /*7240*/  FMUL R60, R60, R13.reuse ;  /* 0x0000000d3c3c7220 */ /* 0x080fe20000400000 */
[----:B------:R-:W-:Y:S01]  /*7250*/  LOP3.LUT R126, R126, 0xffff, RZ, 0xc0, !PT ;  /* 0x0000ffff7e7e7812 */ /* 0x000fe200078ec0ff */
[----:B------:R-:W-:Y:S01]  /*7260*/  FMUL R61, R61, R13 ;  /* 0x0000000d3d3d7220 */ /* 0x000fe20000400000 */
[----:B------:R-:W-:Y:S01]  /*7270*/  PRMT R23, R120, 0x7604, R23 ;  /* 0x0000760478177816 */ /* 0x000fe20000000017 */
[----:B-1----:R-:W-:Y:S01]  /*7280*/  @!P4 FMUL R17, R17, R17 ;  /* 0x000000111111c220 */ /* 0x002fe20000400000 */
[----:B------:R-:W-:Y:S01]  /*7290*/  LOP3.LUT R18, R18, R121, RZ, 0xfc, !PT ;  /* 0x0000007912127212 */ /* 0x000fe200078efcff */
[----:B------:R-:W-:Y:S01]  /*72a0*/  IMAD.SHL.U32 R121, R130, 0x1000000, RZ ;  /* 0x0100000082797824 */ /* 0x000fe200078e00ff */
[----:B------:R-:W-:Y:S01]  /*72b0*/  LOP3.LUT R20, R21, R20, RZ, 0xfc, !PT ;  /* 0x0000001415147212 */ /* 0x000fe200078efcff */
[-C--:B------:R-:W-:Y:S01]  /*72c0*/  FMUL R64, R64, R13.reuse ;  /* 0x0000000d40407220 */ /* 0x080fe20000400000 */
[----:B------:R-:W-:Y:S01]  /*72d0*/  LOP3.LUT R122, R122, 0xff0000, R127, 0xf8, !PT ;  /* 0x00ff00007a7a7812 */ /* 0x000fe200078ef87f */
[-C--:B------:R-:W-:Y:S01]  /*72e0*/  FMUL R65, R65, R13.reuse ;  /* 0x0000000d41417220 */ /* 0x080fe20000400000 */
[----:B------:R-:W-:Y:S01]  /*72f0*/  LOP3.LUT R140, R141, 0xff0000, R140, 0xf8, !PT ;  /* 0x00ff00008d8c7812 */ /* 0x000fe200078ef88c */
[-C--:B------:R-:W-:Y:S01]  /*7300*/  FMUL R68, R68, R13.reuse ;  /* 0x0000000d44447220 */ /* 0x080fe20000400000 */
[----:B------:R-:W-:Y:S01]  /*7310*/  SHF.L.U32 R21, R126, 0x18, RZ ;  /* 0x000000187e157819 */ /* 0x000fe200000006ff */
[-C--:B------:R-:W-:Y:S01]  /*7320*/  FMUL R69, R69, R13.reuse ;  /* 0x0000000d45457220 */ /* 0x080fe20000400000 */
[----:B------:R-:W-:Y:S01]  /*7330*/  LOP3.LUT R23, R23, 0xff0000, R136, 0xf8, !PT ;  /* 0x00ff000017177812 */ /* 0x000fe200078ef888 */
[-C--:B------:R-:W-:Y:S01]  /*7340*/  FMUL R72, R72, R13.reuse ;  /* 0x0000000d48487220 */ /* 0x080fe20000400000 */
[----:B------:R-:W-:Y:S01]  /*7350*/  LOP3.LUT R22, R22, 0xff0000, R137, 0xf8, !PT ;  /* 0x00ff000016167812 */ /* 0x000fe200078ef889 */
[----:B------:R-:W-:Y:S01]  /*7360*/  FMUL R73, R73, R13 ;  /* 0x0000000d49497220 */ /* 0x000fe20000400000 */
[----:B------:R-:W-:Y:S01]  /*7370*/  LOP3.LUT R15, R122, R15, RZ, 0xfc, !PT ;  /* 0x0000000f7a0f7212 */ /* 0x000fe200078efcff */
[----:B------:R-:W-:Y:S01]  /*7380*/  FMUL R76, R76, R13 ;  /* 0x0000000d4c4c7220 */ /* 0x000fe20000400000 */
[----:B------:R-:W-:Y:S01]  /*7390*/  LOP3.LUT R140, R140, R21, RZ, 0xfc, !PT ;  /* 0x000000158c8c7212 */ /* 0x000fe200078efcff */
[-C--:B------:R-:W-:Y:S01]  /*73a0*/  FMUL R77, R77, R13.reuse ;  /* 0x0000000d4d4d7220 */ /* 0x080fe20000400000 */
[----:B------:R-:W-:Y:S01]  /*73b0*/  LOP3.LUT R23, R23, R128, RZ, 0xfc, !PT ;  /* 0x0000008017177212 */ /* 0x000fe200078efcff */
[----:B------:R-:W-:Y:S01]  /*73c0*/  FMUL R80, R80, R13 ;  /* 0x0000000d50507220 */ /* 0x000fe20000400000 */
[----:B------:R-:W-:Y:S01]  /*73d0*/  LOP3.LUT R22, R22, R121, RZ, 0xfc, !PT ;  /* 0x0000007916167212 */ /* 0x000fe200078efcff */
[-C--:B------:R-:W-:Y:S01]  /*73e0*/  FMUL R81, R81, R13.reuse ;  /* 0x0000000d51517220 */ /* 0x080fe20000400000 */
[----:B------:R-:W-:Y:S01]  /*73f0*/  LOP3.LUT R131, R131, R16, RZ, 0xfc, !PT ;  /* 0x0000001083837212 */ /* 0x000fe200078efcff */
[----:B------:R-:W-:Y:S01]  /*7400*/  FMUL R84, R84, R13 ;  /* 0x0000000d54547220 */ /* 0x000fe20000400000 */
[----:B------:R-:W-:Y:S01]  /*7410*/  SEL R123, R140, R15, P2 ;  /* 0x0000000f8c7b7207 */ /* 0x000fe20001000000 */
[-C--:B------:R-:W-:Y:S01]  /*7420*/  FMUL R85, R85, R13.reuse ;  /* 0x0000000d55557220 */ /* 0x080fe20000400000 */
[----:B------:R-:W-:Y:S01]  /*7430*/  SEL R21, R19, R18, P2 ;  /* 0x0000001213157207 */ /* 0x000fe20001000000 */
        /* <DEDUP_REMOVED lines=8> */
[----:B------:R-:W-:Y:S01]  /*74c0*/  FMUL R96, R96, R13 ;  /* 0x0000000d60607220 */ /* 0x000fe20000400000 */
[----:B------:R-:W-:Y:S01]  /*74d0*/  SEL R23, R20, R23, P2 ;  /* 0x0000001714177207 */ /* 0x000fe20001000000 */
[----:B------:R-:W-:Y:S01]  /*74e0*/  FMUL R97, R97, R13 ;  /* 0x0000000d61617220 */ /* 0x000fe20000400000 */
[----:B------:R-:W-:Y:S01]  /*74f0*/  SEL R131, R22, R131, P2 ;  /* 0x0000008316837207 */ /* 0x000fe20001000000 */
[-C--:B------:R-:W-:Y:S01]  /*7500*/  FMUL R100, R100, R13.reuse ;  /* 0x0000000d64647220 */ /* 0x080fe20000400000 */
[----:B------:R-:W-:Y:S01]  /*7510*/  SHF.L.U32 R16, R10, 0x1f, RZ ;  /* 0x0000001f0a107819 */ /* 0x000fe200000006ff */
        /* <DEDUP_REMOVED lines=9> */
[----:B------:R1:W2:Y:S01]  /*75b0*/  SYNCS.PHASECHK.TRANS64.TRYWAIT P3, [UR6+0x15000], R16 ;  /* 0x01500010ff0075a7 */ /* 0x0002a20008060146 */
[----:B------:R1:W3:Y:S01]  /*75c0*/  SHFL.IDX PT, R21, R21, R12, 0x1c1f ;  /* 0x001c1f0c15157589 */ /* 0x0002e200000e0000 */
[----:B------:R-:W-:-:S01]  /*75d0*/  FFMA R0, R17, R0, R158 ;  /* 0x0000000011007223 */ /* 0x000fc2000000009e */
[-C--:B------:R-:W-:Y:S01]  /*75e0*/  FMUL R26, R26, R17.reuse ;  /* 0x000000111a1a7220 */ /* 0x080fe20000400000 */
[-C--:B------:R-:W-:Y:S01]  /*75f0*/  FMUL R27, R27, R17.reuse ;  /* 0x000000111b1b7220 */ /* 0x080fe20000400000 */
[----:B------:R1:W4:Y:S01]  /*7600*/  SHFL.IDX PT, R18, R19, R14, 0x1c1f ;  /* 0x001c1f0e13127589 */ /* 0x00032200000e0000 */
[-C--:B------:R-:W-:Y:S01]  /*7610*/  FMUL R30, R30, R17.reuse ;  /* 0x000000111e1e7220 */ /* 0x080fe20000400000 */
[-C--:B------:R-:W-:Y:S01]  /*7620*/  FMUL R31, R31, R17.reuse ;  /* 0x000000111f1f7220 */ /* 0x080fe20000400000 */
[-C--:B------:R-:W-:Y:S01]  /*7630*/  FMUL R34, R34, R17.reuse ;  /* 0x0000001122227220 */ /* 0x080fe20000400000 */
[----:B------:R1:W1:Y:S01]  /*7640*/  SHFL.IDX PT, R13, R121, R12, 0x1c1f ;  /* 0x001c1f0c790d7589 */ /* 0x00026200000e0000 */
        /* <DEDUP_REMOVED lines=48> */
[----:B-1234-:R-:W-:Y:S06]  /*7950*/  @!P0 BRA `(.L_x_39) ;  /* 0x0000000000048947 */ /* 0x01efec0003800000 */
[----:B------:R-:W-:Y:S01]  /*7960*/  BPT.TRAP 0x1 ;  /* 0x000000040000795c */ /* 0x000fe20000300000 */
.L_x_39:
[----:B------:R-:W-:Y:S05]  /*7970*/  @P3 BRA `(.L_x_40) ;  /* 0x0000000000083947 */ /* 0x000fea0003800000 */
[----:B------:R-:W1:Y:S02]  /*7980*/  SYNCS.PHASECHK.TRANS64.TRYWAIT P3, [UR6+0x15000], R16 ;  /* 0x01500010ff0075a7 */ /* 0x000e640008060146 */
[----:B-1----:R-:W-:Y:S05]  /*7990*/  @!P3 BRA `(.L_x_41) ;  /* 0x0000003c0014b947 */ /* 0x002fea0003800000 */
.L_x_40:
[CCC-:B------:R-:W-:Y:S01]  /*79a0*/  PRMT R120, R21.reuse, R5.reuse, R18.reuse ;  /* 0x0000000515787216 */ /* 0x1c0fe20000000012 */
[----:B------:R-:W-:Y:S01]  /*79b0*/  UIMAD UR6, UR10, 0x300, UR4 ;  /* 0x000003000a0678a4 */ /* 0x000fe2000f8e0204 */
[-C--:B------:R-:W-:Y:S01]  /*79c0*/  PRMT R121, R21, R6.reuse, R18 ;  /* 0x0000000615797216 */ /* 0x080fe20000000012 */
[----:B------:R-:W-:Y:S01]  /*79d0*/  UMOV UR15, 0x80000020 ;  /* 0x80000020000f7882 */ /* 0x000fe20000000000 */
[CCC-:B------:R-:W-:Y:S02]  /*79e0*/  PRMT R122, R13.reuse, R5.reuse, R20.reuse ;  /* 0x000000050d7a7216 */ /* 0x1c0fe40000000014 */
[-C--:B------:R-:W-:Y:S02]  /*79f0*/  PRMT R123, R13, R6.reuse, R20 ;  /* 0x000000060d7b7216 */ /* 0x080fe40000000014 */
[----:B------:R-:W-:Y:S01]  /*7a00*/  UMOV UR14, UR6 ;  /* 0x00000006000e7c82 */ /* 0x000fe20008000000 */
[-C--:B------:R-:W-:Y:S01]  /*7a10*/  PRMT R126, R127, R5.reuse, R128 ;  /* 0x000000057f7e7216 */ /* 0x080fe20000000080 */
[----:B------:R-:W-:Y:S01]  /*7a20*/  WARPGROUP.ARRIVE ;  /* 0x00000000000079c5 */ /* 0x000fe20000000000 */
[C-C-:B------:R-:W-:Y:S01]  /*7a30*/  PRMT R124, R22.reuse, R5, R15.reuse ;  /* 0x00000005167c7216 */ /* 0x140fe2000000000f */
[----:B------:R-:W-:Y:S01]  /*7a40*/  UIADD3 UR6, UR6, 0x2, URZ ;  /* 0x0000000206067890 */ /* 0x000fe2000fffe03f */
[----:B------:R-:W-:-:S02]  /*7a50*/  PRMT R125, R22, R6, R15 ;  /* 0x00000006167d7216 */ /* 0x000fc4000000000f */
[----:B------:R-:W-:Y:S01]  /*7a60*/  PRMT R127, R127, R6, R128 ;  /* 0x000000067f7f7216 */ /* 0x000fe20000000080 */
[----:B------:R-:W-:Y:S01]  /*7a70*/  QGMMA.64x192x32.F32.E4M3.E4M3 R24, R120, gdesc[UR12], R24, gsb0 ;  /* 0x02e0000c78187df3 */ /* 0x000fe20008000818 */
[----:B------:R-:W-:Y:S02]  /*7a80*/  UMOV UR15, 0x80000020 ;  /* 0x80000020000f7882 */ /* 0x000fe40000000000 */
[----:B------:R-:W-:Y:S01]  /*7a90*/  UMOV UR14, UR6 ;  /* 0x00000006000e7c82 */ /* 0x000fe20008000000 */
[----:B------:R-:W-:Y:S02]  /*7aa0*/  WARPGROUP.DEPBAR.LE gsb0, 0x0 ;  /* 0x00008000000079c5 */ /* 0x000fe40000010000 */
[----:B------:R-:W-:-:S14]  /*7ab0*/  WARPGROUP.ARRIVE ;  /* 0x00000000000079c5 */ /* 0x000fdc0000000000 */
[----:B------:R-:W-:Y:S03]  /*7ac0*/  QGMMA.64x192x32.F32.E4M3.E4M3 R24, R124, gdesc[UR12], R24, gsb0 ;  /* 0x02e0000c7c187df3 */ /* 0x000fe60008000818 */
[----:B------:R-:W-:Y:S02]  /*7ad0*/  WARPGROUP.DEPBAR.LE gsb0, 0x0 ;  /* 0x00008000000079c5 */ /* 0x000fe40000010000 */
[----:B------:R-:W-:Y:S05]  /*7ae0*/  @!P0 BRA `(.L_x_42) ;  /* 0x0000000000048947 */ /* 0x000fea0003800000 */
[----:B------:R-:W-:Y:S01]  /*7af0*/  BPT.TRAP 0x1 ;  /* 0x000000040000795c */ /* 0x000fe20000300000 */
.L_x_42:
[----:B------:R-:W-:-:S04]  /*7b00*/  ULEA UR6, UR5, UR38, 0x3 ;  /* 0x0000002605067291 */ /* 0x000fc8000f8e183f */
[----:B------:R-:W-:-:S04]  /*7b10*/  UIADD3 UR6, UR6, 0x15028, URZ ;  /* 0x0001502806067890 */ /* 0x000fc8000fffe03f */
[----:B------:R-:W-:-:S09]  /*7b20*/  UPRMT UR6, URZ, 0x654, UR6 ;  /* 0x000006543f067896 */ /* 0x000fd20008000006 */
[----:B------:R-:W-:Y:S01]  /*7b30*/  SYNCS.ARRIVE.TRANS64.RED.A1T0 RZ, [UR6], RZ ;  /* 0x000000ffffff79a7 */ /* 0x000fe20008100406 */
[----:B------:R-:W-:Y:S05]  /*7b40*/  @P1 BRA `(.L_x_43) ;  /* 0x0000000000041947 */ /* 0x000fea0003800000 */
[----:B------:R-:W-:Y:S01]  /*7b50*/  BPT.TRAP 0x1 ;  /* 0x000000040000795c */ /* 0x000fe20000300000 */
.L_x_43:
[----:B------:R-:W-:-:S04]  /*7b60*/  UIADD3 UR5, UR5, 0x1, URZ ;  /* 0x0000000105057890 */ /* 0x000fc8000fffe03f */
[----:B------:R-:W-:-:S04]  /*7b70*/  UISETP.NE.AND UP0, UPT, UR5, 0x5, UPT ;  /* 0x000000050500788c */ /* 0x000fc8000bf05270 */
[----:B------:R-:W-:Y:S01]  /*7b80*/  USEL UR6, UR5, URZ, UP0 ;  /* 0x0000003f05067287 */ /* 0x000fe20008000000 */
[----:B------:R-:W-:Y:S11]  /*7b90*/  @!P0 BRA `(.L_x_44) ;  /* 0x0000000000048947 */ /* 0x000ff60003800000 */
[----:B------:R-:W-:Y:S01]  /*7ba0*/  BPT.TRAP 0x1 ;  /* 0x000000040000795c */ /* 0x000fe20000300000 */
.L_x_44:
[----:B------:R-:W-:-:S04]  /*7bb0*/  ULEA UR5, UR6, UR38, 0x3 ;  /* 0x0000002606057291 */ /* 0x000fc8000f8e183f */
[----:B------:R-:W-:-:S04]  /*7bc0*/  UIADD3 UR5, UR5, 0x15028, URZ ;  /* 0x0001502805057890 */ /* 0x000fc8000fffe03f */
[----:B------:R-:W-:-:S09]  /*7bd0*/  UPRMT UR5, URZ, 0x654, UR5 ;  /* 0x000006543f057896 */ /* 0x000fd20008000005 */
[----:B------:R-:W-:Y:S01]  /*7be0*/  SYNCS.ARRIVE.TRANS64.RED.A1T0 RZ, [UR5], RZ ;  /* 0x000000ffffff79a7 */ /* 0x000fe20008100405 */
[----:B------:R-:W-:Y:S05]  /*7bf0*/  @P1 BRA `(.L_x_45) ;  /* 0x0000000000041947 */ /* 0x000fea0003800000 */
[----:B------:R-:W-:Y:S01]  /*7c00*/  BPT.TRAP 0x1 ;  /* 0x000000040000795c */ /* 0x000fe20000300000 */
.L_x_45:
[----:B------:R-:W-:Y:S01]  /*7c10*/  UIADD3 UR5, UR6, 0x1, URZ ;  /* 0x0000000106057890 */ /* 0x000fe2000fffe03f */
[C---:B------:R-:W-:Y:S01]  /*7c20*/  ISETP.GT.AND P3, PT, R11.reuse, 0x1, PT ;  /* 0x000000010b00780c */ /* 0x040fe20003f64270 */
[----:B------:R-:W-:Y:S01]  /*7c30*/  UIADD3 UR6, UR10, 0x1, URZ ;  /* 0x000000010a067890 */ /* 0x000fe2000fffe03f */
[----:B------:R-:W-:Y:S01]  /*7c40*/  IADD3 R11, R11, -0x1, RZ ;  /* 0xffffffff0b0b7810 */ /* 0x000fe20007ffe0ff */
[----:B------:R-:W-:Y:S01]  /*7c50*/  UISETP.NE.AND UP0, UPT, UR5, 0x5, UPT ;  /* 0x000000050500788c */ /* 0x000fe2000bf05270 */
[----:B------:R-:W-:Y:S01]  /*7c60*/  VIADD R7, R7, 0x40 ;  /* 0x0000004007077836 */ /* 0x000fe20000000000 */
[----:B------:R-:W-:Y:S01]  /*7c70*/  UISETP.NE.AND UP1, UPT, UR6, 0x5, UPT ;  /* 0x000000050600788c */ /* 0x000fe2000bf25270 */
[----:B------:R-:W-:Y:S01]  /*7c80*/  IMAD.MOV.U32 R15, RZ, RZ, R8 ;  /* 0x000000ffff0f7224 */ /* 0x000fe200078e0008 */
[----:B------:R-:W-:Y:S01]  /*7c90*/  USEL UR5, UR5, URZ, UP0 ;  /* 0x0000003f05057287 */ /* 0x000fe20008000000 */
[----:B------:R-:W-:Y:S01]  /*7ca0*/  MOV R13, R9 ;  /* 0x00000009000d7202 */ /* 0x000fe20000000f00 */
[----:B------:R-:W-:-:S02]  /*7cb0*/  USEL UR10, URZ, 0x1, UP1 ;  /* 0x000000013f0a7887 */ /* 0x000fc40008800000 */
[----:B------:R-:W-:-:S04]  /*7cc0*/  USEL UR6, UR6, URZ, UP1 ;  /* 0x0000003f06067287 */ /* 0x000fc80008800000 */
[----:B-1----:R-:W-:Y:S01]  /*7cd0*/  LOP3.LUT R16, R10, UR10, RZ, 0x3c, !PT ;  /* 0x0000000a0a107c12 */ /* 0x002fe2000f8e3cff */
[----:B------:R-:W-:Y:S07]  /*7ce0*/  @P3 BRA `(.L_x_46) ;  /* 0xffffffd400fc3947 */ /* 0x000fee000383ffff */
.L_x_35:
[----:B------:R-:W1:Y:S01]  /*7cf0*/  SHFL.BFLY PT, R3, R4, 0x1, 0x1f ;  /* 0x0c201f0004037f89 */ /* 0x000e6200000e0000 */
[----:B------:R-:W-:Y:S01]  /*7d00*/  BSSY B0, `(.L_x_47) ;  /* 0x0000024000007945 */ /* 0x000fe20003800000 */
[----:B------:R-:W-:Y:S02]  /*7d10*/  IMAD.MOV.U32 R7, RZ, RZ, 0x7f800000 ;  /* 0x7f800000ff077424 */ /* 0x000fe400078e00ff */
[----:B------:R-:W2:Y:S01]  /*7d20*/  SHFL.BFLY PT, R5, R0, 0x1, 0x1f ;  /* 0x0c201f0000057f89 */ /* 0x000ea200000e0000 */
[----:B------:R-:W-:Y:S02]  /*7d30*/  IMAD.MOV.U32 R6, RZ, RZ, 0x3f800000 ;  /* 0x3f800000ff067424 */ /* 0x000fe400078e00ff */
[----:B------:R-:W-:Y:S02]  /*7d40*/  IMAD.MOV.U32 R11, RZ, RZ, 0x7f800000 ;  /* 0x7f800000ff0b7424 */ /* 0x000fe400078e00ff */
[----:B-1----:R-:W-:Y:S01]  /*7d50*/  FADD R3, R3, R4 ;  /* 0x0000000403037221 */ /* 0x002fe20000000000 */
[----:B--2---:R-:W-:-:S04]  /*7d60*/  FADD R16, R5, R0 ;  /* 0x0000000005107221 */ /* 0x004fc80000000000 */
[----:B------:R-:W1:Y:S04]  /*7d70*/  SHFL.BFLY PT, R2, R3, 0x2, 0x1f ;  /* 0x0c401f0003027f89 */ /* 0x000e6800000e0000 */
[----:B------:R-:W2:Y:S01]  /*7d80*/  SHFL.BFLY PT, R17, R16, 0x2, 0x1f ;  /* 0x0c401f0010117f89 */ /* 0x000ea200000e0000 */
[C---:B-1----:R-:W-:Y:S01]  /*7d90*/  FSETP.NE.AND P0, PT, R3.reuse, -R2, PT ;  /* 0x800000020300720b */ /* 0x042fe20003f05000 */
[----:B------:R-:W-:Y:S01]  /*7da0*/  FADD R4, R3, R2 ;  /* 0x0000000203047221 */ /* 0x000fe20000000000 */
[----:B------:R-:W-:Y:S01]  /*7db0*/  MOV R2, 0x3f800000 ;  /* 0x3f80000000027802 */ /* 0x000fe20000000f00 */
[----:B--2---:R-:W-:-:S10]  /*7dc0*/  FADD R5, R16, R17 ;  /* 0x0000001110057221 */ /* 0x004fd40000000000 */
[----:B------:R-:W-:Y:S05]  /*7dd0*/  @!P0 BRA `(.L_x_48) ;  /* 0x0000000000588947 */ /* 0x000fea0003800000 */
[----:B------:R-:W-:Y:S01]  /*7de0*/  VIADD R0, R4, 0x1800000 ;  /* 0x0180000004007836 */ /* 0x000fe20000000000 */
[----:B------:R-:W-:Y:S04]  /*7df0*/  BSSY B1, `(.L_x_49) ;  /* 0x000000d000017945 */ /* 0x000fe80003800000 */
[----:B------:R-:W-:-:S04]  /*7e00*/  LOP3.LUT R0, R0, 0x7f800000, RZ, 0xc0, !PT ;  /* 0x7f80000000007812 */ /* 0x000fc800078ec0ff */
[----:B------:R-:W-:-:S13]  /*7e10*/  ISETP.GT.U32.AND P0, PT, R0, 0x1ffffff, PT ;  /* 0x01ffffff0000780c */ /* 0x000fda0003f04070 */
[----:B------:R-:W-:Y:S05]  /*7e20*/  @P0 BRA `(.L_x_50) ;  /* 0x0000000000140947 */ /* 0x000fea0003800000 */
[----:B------:R-:W-:Y:S02]  /*7e30*/  MOV R2, R4 ;  /* 0x0000000400027202 */ /* 0x000fe40000000f00 */
[----:B------:R-:W-:-:S07]  /*7e40*/  MOV R15, 0x7e60 ;  /* 0x00007e60000f7802 */ /* 0x000fce0000000f00 */
[----:B------:R-:W-:Y:S05]  /*7e50*/  CALL.REL.NOINC `($__internal_0_$__cuda_sm20_rcp_rn_f32_slowpath) ;  /* 0x00000038008c7944 */ /* 0x000fea0003c00000 */
[----:B------:R-:W-:Y:S01]  /*7e60*/  IMAD.MOV.U32 R2, RZ, RZ, R0 ;  /* 0x000000ffff027224 */ /* 0x000fe200078e0000 */
[----:B------:R-:W-:Y:S06]  /*7e70*/  BRA `(.L_x_51) ;  /* 0x0000000000107947 */ /* 0x000fec0003800000 */
.L_x_50:
[----:B------:R-:W1:Y:S02]  /*7e80*/  MUFU.RCP R3, R4 ;  /* 0x0000000400037308 */ /* 0x000e640000001000 */
[----:B-1----:R-:W-:-:S04]  /*7e90*/  FFMA R0, R4, R3, -1 ;  /* 0xbf80000004007423 */ /* 0x002fc80000000003 */
[----:B------:R-:W-:-:S04]  /*7ea0*/  FADD.FTZ R0, -R0, -RZ ;  /* 0x800000ff00007221 */ /* 0x000fc80000010100 */
[----:B------:R-:W-:-:S07]  /*7eb0*/  FFMA R2, R3, R0, R3 ;  /* 0x0000000003027223 */ /* 0x000fce0000000003 */
.L_x_51:
[----:B------:R-:W-:Y:S05]  /*7ec0*/  BSYNC B1 ;  /* 0x0000000000017941 */ /* 0x000fea0003800000 */
.L_x_49:
[----:B------:R-:W-:Y:S01]  /*7ed0*/  FSETP.GEU.AND P0, PT, |R4|, 1.175494350822287508e-38, PT ;  /* 0x008000000400780b */ /* 0x000fe20003f0e200 */
[----:B------:R-:W-:-:S12]  /*7ee0*/  ULDC UR4, c[0x0][0x600] ;  /* 0x0001800000047ab9 */ /* 0x000fd80000000800 */
[----:B------:R-:W-:-:S04]  /*7ef0*/  @!P0 FMUL R4, R4, 16777216 ;  /* 0x4b80000004048820 */ /* 0x000fc80000400000 */
[----:B------:R-:W1:Y:S02]  /*7f00*/  MUFU.LG2 R0, R4 ;  /* 0x0000000400007308 */ /* 0x000e640000000c00 */
[----:B-1----:R-:W-:-:S04]  /*7f10*/  @!P0 FADD R0, R0, -24 ;  /* 0xc1c0000000008421 */ /* 0x002fc80000000000 */
[----:B------:R-:W-:-:S04]  /*7f20*/  FMUL R11, R0, 0.69314718246459960938 ;  /* 0x3f317218000b7820 */ /* 0x000fc80000400000 */
[----:B------:R-:W-:-:S07]  /*7f30*/  FFMA R11, R8, UR4, R11 ;  /* 0x00000004080b7c23 */ /* 0x000fce000800000b */
.L_x_48:
[----:B------:R-:W-:Y:S05]  /*7f40*/  BSYNC B0 ;  /* 0x0000000000007941 */ /* 0x000fea0003800000 */
.L_x_47:
[----:B------:R-:W-:Y:S01]  /*7f50*/  FSETP.NE.AND P0, PT, R16, -R17, PT ;  /* 0x800000111000720b */ /* 0x000fe20003f05000 */
[----:B------:R-:W-:Y:S01]  /*7f60*/  ULDC UR4, c[0x0][0x608] ;  /* 0x0001820000047ab9 */ /* 0x000fe20000000800 */
[----:B------:R-:W-:Y:S01]  /*7f70*/  BSSY B0, `(.L_x_52) ;  /* 0x0000049000007945 */ /* 0x000fe20003800000 */
[----:B------:R-:W-:-:S04]  /*7f80*/  FMUL R2, R2, UR4 ;  /* 0x0000000402027c20 */ /* 0x000fc80008400000 */
        /* <DEDUP_REMOVED lines=48> */
[----:B------:R-:W-:Y:S06]  /*8290*/  @!P0 BRA `(.L_x_53) ;  /* 0x0000000000588947 */ /* 0x000fec0003800000 */
        /* <DEDUP_REMOVED lines=10> */
.L_x_55:
[----:B------:R-:W1:Y:S02]  /*8340*/  MUFU.RCP R6, R5 ;  /* 0x0000000500067308 */ /* 0x000e640000001000 */
[----:B-1----:R-:W-:-:S04]  /*8350*/  FFMA R0, R5, R6, -1 ;  /* 0xbf80000005007423 */ /* 0x002fc80000000006 */
[----:B------:R-:W-:-:S04]  /*8360*/  FADD.FTZ R3, -R0, -RZ ;  /* 0x800000ff00037221 */ /* 0x000fc80000010100 */
[----:B------:R-:W-:-:S07]  /*8370*/  FFMA R6, R6, R3, R6 ;  /* 0x0000000306067223 */ /* 0x000fce0000000006 */
.L_x_56:
[----:B------:R-:W-:Y:S05]  /*8380*/  BSYNC B1 ;  /* 0x0000000000017941 */ /* 0x000fea0003800000 */
.L_x_54:
[----:B------:R-:W-:Y:S01]  /*8390*/  FSETP.GEU.AND P0, PT, |R5|, 1.175494350822287508e-38, PT ;  /* 0x008000000500780b */ /* 0x000fe20003f0e200 */
[----:B------:R-:W-:-:S12]  /*83a0*/  ULDC UR4, c[0x0][0x600] ;  /* 0x0001800000047ab9 */ /* 0x000fd80000000800 */
[----:B------:R-:W-:-:S04]  /*83b0*/  @!P0 FMUL R5, R5, 16777216 ;  /* 0x4b80000005058820 */ /* 0x000fc80000400000 */
[----:B------:R-:W1:Y:S02]  /*83c0*/  MUFU.LG2 R0, R5 ;  /* 0x0000000500007308 */ /* 0x000e640000000c00 */
[----:B-1----:R-:W-:-:S04]  /*83d0*/  @!P0 FADD R0, R0, -24 ;  /* 0xc1c0000000008421 */ /* 0x002fc80000000000 */
[----:B------:R-:W-:-:S04]  /*83e0*/  FMUL R0, R0, 0.69314718246459960938 ;  /* 0x3f31721800007820 */ /* 0x000fc80000400000 */
[----:B------:R-:W-:-:S07]  /*83f0*/  FFMA R7, R9, UR4, R0 ;  /* 0x0000000409077c23 */ /* 0x000fce0008000000 */
.L_x_53:
[----:B------:R-:W-:Y:S05]  /*8400*/  BSYNC B0 ;  /* 0x0000000000007941 */ /* 0x000fea0003800000 */
.L_x_52:
[----:B------:R-:W-:Y:S01]  /*8410*/  UISETP.NE.AND UP0, UPT, UR36, 0x1, UPT ;  /* 0x000000012400788c */ /* 0x000fe2000bf05270 */
[----:B------:R-:W1:Y:S03]  /*8420*/  S2R R18, SR_TID.X ;  /* 0x0000000000127919 */ /* 0x000e660000002100 */
[----:B------:R-:W-:-:S06]  /*8430*/  USEL UR4, URZ, 0x1, UP0 ;  /* 0x000000013f047887 */ /* 0x000fcc0008000000 */
[----:B------:R-:W-:Y:S01]  /*8440*/  IMAD.U32 R0, RZ, RZ, UR4 ;  /* 0x00000004ff007e24 */ /* 0x000fe2000f8e00ff */
[----:B------:R-:W-:Y:S02]  /*8450*/  ULDC UR4, c[0x0][0x608] ;  /* 0x0001820000047ab9 */ /* 0x000fe40000000800 */
[----:B------:R-:W-:Y:S02]  /*8460*/  FMUL R6, R6, UR4 ;  /* 0x0000000406067c20 */ /* 0x000fe40008400000 */
[----:B------:R-:W-:-:S04]  /*8470*/  SHF.L.U32 R0, R0, 0x1f, RZ ;  /* 0x0000001f00007819 */ /* 0x000fc800000006ff */
[----:B------:R-:W2:Y:S01]  /*8480*/  SYNCS.PHASECHK.TRANS64.TRYWAIT P0, [UR32+0x8], R0 ;  /* 0x00000800ff0075a7 */ /* 0x000ea20008000160 */
[C---:B-1----:R-:W-:Y:S02]  /*8490*/  LOP3.LUT P1, RZ, R18.reuse, 0x3, RZ, 0xc0, !PT ;  /* 0x0000000312ff7812 */ /* 0x042fe4000782c0ff */
[----:B------:R-:W-:Y:S01]  /*84a0*/  LOP3.LUT R17, R18, 0x7f, RZ, 0xc0, !PT ;  /* 0x0000007f12117812 */ /* 0x000fe200078ec0ff */
[----:B--2---:R-:W-:Y:S10]  /*84b0*/  @!P0 BRA `(.L_x_57) ;  /* 0x0000003000648947 */ /* 0x004ff40003800000 */
.L_x_110:
[----:B------:R-:W-:Y:S01]  /*84c0*/  ULDC.64 UR10, c[0x0][0x208] ;  /* 0x00008200000a7ab9 */ /* 0x000fe20000000a00 */
[----:B------:R-:W-:Y:S01]  /*84d0*/  BSSY B0, `(.L_x_58) ;  /* 0x0000019000007945 */ /* 0x000fe20003800000 */
[----:B------:R-:W-:Y:S02]  /*84e0*/  SHF.R.U32.HI R18, RZ, 0x2, R18 ;  /* 0x00000002ff127819 */ /* 0x000fe40000011612 */
[----:B------:R-:W-:Y:S01]  /*84f0*/  SHF.R.U32.HI R19, RZ, 0x5, R17 ;  /* 0x00000005ff137819 */ /* 0x000fe20000011611 */
[----:B------:R-:W-:Y:S06]  /*8500*/  @P1 BRA `(.L_x_59) ;  /* 0x0000000000541947 */ /* 0x000fec0003800000 */
[----:B------:R-:W2:Y:S01]  /*8510*/  S2UR UR4, SR_CTAID.Y ;  /* 0x00000000000479c3 */ /* 0x000ea20000002600 */
[----:B-1----:R-:W-:Y:S01]  /*8520*/  LOP3.LUT R0, R18, 0x7, RZ, 0xc0, !PT ;  /* 0x0000000712007812 */ /* 0x002fe200078ec0ff */
[----:B------:R-:W-:Y:S01]  /*8530*/  USHF.L.U32 UR8, UR37, 0x6, URZ ;  /* 0x0000000625087899 */ /* 0x000fe2000800063f */
[----:B------:R-:W-:Y:S01]  /*8540*/  SHF.L.U32 R3, R19, 0x4, RZ ;  /* 0x0000000413037819 */ /* 0x000fe200000006ff */
[----:B------:R-:W-:-:S03]  /*8550*/  ULDC.64 UR6, c[0x0][0x688] ;  /* 0x0001a20000067ab9 */ /* 0x000fc60000000a00 */
[----:B------:R-:W-:Y:S01]  /*8560*/  LOP3.LUT R0, R3, 0xfffffff0, R0, 0xe2, !PT ;  /* 0xfffffff003007812 */ /* 0x000fe200078ee200 */
[----:B------:R-:W1:Y:S04]  /*8570*/  S2UR UR5, SR_CTAID.Z ;  /* 0x00000000000579c3 */ /* 0x000e680000002700 */
[----:B------:R-:W-:-:S04]  /*8580*/  VIADD R3, R0, UR8 ;  /* 0x0000000800037c36 */ /* 0x000fc80008000000 */
[----:B------:R-:W-:Y:S01]  /*8590*/  VIADD R2, R3, 0x8 ;  /* 0x0000000803027836 */ /* 0x000fe20000000000 */
[----:B--2---:R-:W-:-:S04]  /*85a0*/  UIMAD UR4, UR4, UR6, UR8 ;  /* 0x00000006040472a4 */ /* 0x004fc8000f8e0208 */
[----:B-1----:R-:W-:-:S03]  /*85b0*/  UIMAD UR4, UR5, UR7, UR4 ;  /* 0x00000007050472a4 */ /* 0x002fc6000f8e0204 */
[----:B------:R-:W-:Y:S02]  /*85c0*/  ULDC UR5, c[0x0][0x288] ;  /* 0x0000a20000057ab9 */ /* 0x000fe40000000800 */
[----:B------:R-:W-:Y:S02]  /*85d0*/  ISETP.GE.U32.AND P0, PT, R3, UR5, PT ;  /* 0x0000000503007c0c */ /* 0x000fe4000bf06070 */
[----:B------:R-:W-:Y:S02]  /*85e0*/  IADD3 R0, P2, R0, UR4, RZ ;  /* 0x0000000400007c10 */ /* 0x000fe4000ff5e0ff */
[----:B------:R-:W-:Y:S01]  /*85f0*/  ISETP.GE.U32.AND P1, PT, R2, UR5, PT ;  /* 0x0000000502007c0c */ /* 0x000fe2000bf26070 */
[----:B------:R-:W-:Y:S01]  /*8600*/  ULDC.64 UR4, c[0x0][0x680] ;  /* 0x0001a00000047ab9 */ /* 0x000fe20000000a00 */
[----:B------:R-:W-:Y:S02]  /*8610*/  IADD3.X R3, RZ, RZ, RZ, P2, !PT ;  /* 0x000000ffff037210 */ /* 0x000fe400017fe4ff */
[----:B------:R-:W-:-:S04]  /*8620*/  LEA R2, P2, R0, UR4, 0x2 ;  /* 0x0000000400027c11 */ /* 0x000fc8000f8410ff */
[----:B------:R-:W-:-:S05]  /*8630*/  LEA.HI.X R3, R0, UR5, R3, 0x2, P2 ;  /* 0x0000000500037c11 */ /* 0x000fca00090f1403 */
[----:B------:R2:W-:Y:S04]  /*8640*/  @!P0 STG.E desc[UR10][R2.64], R11 ;  /* 0x0000000b02008986 */ /* 0x0005e8000c10190a */
[----:B------:R2:W-:Y:S02]  /*8650*/  @!P1 STG.E desc[UR10][R2.64+0x20], R7 ;  /* 0x0000200702009986 */ /* 0x0005e4000c10190a */
.L_x_59:
[----:B------:R-:W-:Y:S05]  /*8660*/  BSYNC B0 ;  /* 0x0000000000007941 */ /* 0x000fea0003800000 */
.L_x_58:
[----:B------:R-:W-:Y:S01]  /*8670*/  ULDC.64 UR4, c[0x0][0x730] ;  /* 0x0001cc0000047ab9 */ /* 0x000fe20000000a00 */
[-C--:B------:R-:W-:Y:S01]  /*8680*/  FMUL R26, R26, R6.reuse ;  /* 0x000000061a1a7220 */ /* 0x080fe20000400000 */
[----:B------:R-:W-:Y:S01]  /*8690*/  ISETP.NE.U32.AND P0, PT, RZ, UR4, PT ;  /* 0x00000004ff007c0c */ /* 0x000fe2000bf05070 */
[-C--:B------:R-:W-:Y:S01]  /*86a0*/  FMUL R22, R27, R6.reuse ;  /* 0x000000061b167220 */ /* 0x080fe20000400000 */
[-C--:B------:R-:W-:Y:S01]  /*86b0*/  FMUL R30, R30, R6.reuse ;  /* 0x000000061e1e7220 */ /* 0x080fe20000400000 */
[-C--:B------:R-:W-:Y:S01]  /*86c0*/  FMUL R120, R31, R6.reuse ;  /* 0x000000061f787220 */ /* 0x080fe20000400000 */
[----:B------:R-:W-:Y:S01]  /*86d0*/  ISETP.NE.AND.EX P0, PT, RZ, UR5, PT, P0 ;  /* 0x00000005ff007c0c */ /* 0x000fe2000bf05300 */
        /* <DEDUP_REMOVED lines=44> */
[----:B------:R-:W-:Y:S06]  /*89a0*/  @P0 BRA `(.L_x_60) ;  /* 0x0000000000200947 */ /* 0x000fec0003800000 */
[----:B------:R-:W-:Y:S02]  /*89b0*/  ULDC.64 UR4, c[0x0][0x728] ;  /* 0x0001ca0000047ab9 */ /* 0x000fe40000000a00 */
[----:B------:R-:W-:-:S04]  /*89c0*/  ISETP.NE.U32.AND P0, PT, RZ, UR4, PT ;  /* 0x00000004ff007c0c */ /* 0x000fc8000bf05070 */
[----:B------:R-:W-:-:S13]  /*89d0*/  ISETP.NE.AND.EX P0, PT, RZ, UR5, PT, P0 ;  /* 0x00000005ff007c0c */ /* 0x000fda000bf05300 */
[----:B------:R-:W-:Y:S05]  /*89e0*/  @!P0 BRA `(.L_x_61) ;  /* 0x00000000000c8947 */ /* 0x000fea0003800000 */
[----:B-12---:R-:W1:Y:S02]  /*89f0*/  LDC.64 R2, c[0x0][0x728] ;  /* 0x0001ca00ff027b82 */ /* 0x006e640000000a00 */
[----:B-1----:R4:W5:Y:S01]  /*8a00*/  LDG.E R2, desc[UR10][R2.64] ;  /* 0x0000000a02027981 */ /* 0x002962000c1e1900 */
[----:B------:R-:W-:Y:S05]  /*8a10*/  BRA `(.L_x_60) ;  /* 0x0000000000047947 */ /* 0x000fea0003800000 */
.L_x_61:
[----:B--2---:R-:W3:Y:S02]  /*8a20*/  LDC R2, c[0x0][0x720] ;  /* 0x0001c800ff027b82 */ /* 0x004ee40000000800 */
.L_x_60:
[----:B-1----:R-:W-:Y:S01]  /*8a30*/  MOV R0, RZ ;  /* 0x000000ff00007202 */ /* 0x002fe20000000f00 */
[----:B---3-5:R-:W-:-:S03]  /*8a40*/  IMAD.MOV.U32 R75, RZ, RZ, R2 ;  /* 0x000000ffff4b7224 */ /* 0x028fc600078e0002 */
[----:B------:R-:W-:-:S13]  /*8a50*/  LOP3.LUT P0, RZ, R0, 0x1bf, RZ, 0xc0, !PT ;  /* 0x000001bf00ff7812 */ /* 0x000fda000780c0ff */
[----:B------:R-:W-:Y:S05]  /*8a60*/  @!P0 BRA `(.L_x_62) ;  /* 0x0000000000408947 */ /* 0x000fea0003800000 */
[----:B------:R-:W-:Y:S01]  /*8a70*/  MOV R0, 0x0 ;  /* 0x0000000000007802 */ /* 0x000fe20000000f00 */
[----:B------:R-:W-:Y:S01]  /*8a80*/  ULDC.64 UR4, c[0x4][0x70] ;  /* 0x01001c0000047ab9 */ /* 0x000fe20000000a00 */
[----:B------:R-:W-:Y:S01]  /*8a90*/  ULDC.64 UR6, c[0x4][0x8] ;  /* 0x0100020000067ab9 */ /* 0x000fe20000000a00 */
[----:B------:R-:W-:Y:S01]  /*8aa0*/  IMAD.U32 R4, RZ, RZ, UR4 ;  /* 0x00000004ff047e24 */ /* 0x000fe2000f8e00ff */
[----:B--2-4-:R1:W2:Y:S01]  /*8ab0*/  LDC.64 R2, c[0x4][R0] ;  /* 0x0100000000027b82 */ /* 0x0142a20000000a00 */
[----:B------:R-:W-:Y:S01]  /*8ac0*/  MOV R5, UR5 ;  /* 0x0000000500057c02 */ /* 0x000fe20008000f00 */
[----:B------:R-:W-:Y:S01]  /*8ad0*/  ULDC.64 UR4, c[0x4][0x78] ;  /* 0x01001e0000047ab9 */ /* 0x000fe20000000a00 */
[----:B------:R-:W-:Y:S01]  /*8ae0*/  MOV R10, UR6 ;  /* 0x00000006000a7c02 */ /* 0x000fe20008000f00 */
[----:B------:R-:W-:Y:S01]  /*8af0*/  IMAD.U32 R6, RZ, RZ, UR4 ;  /* 0x00000004ff067e24 */ /* 0x000fe2000f8e00ff */
[----:B------:R-:W-:Y:S01]  /*8b00*/  MOV R12, 0x1 ;  /* 0x00000001000c7802 */ /* 0x000fe20000000f00 */
[----:B------:R-:W-:-:S02]  /*8b10*/  IMAD.U32 R7, RZ, RZ, UR5 ;  /* 0x00000005ff077e24 */ /* 0x000fc4000f8e00ff */
[----:B------:R-:W-:Y:S02]  /*8b20*/  IMAD.U32 R11, RZ, RZ, UR7 ;  /* 0x00000007ff0b7e24 */ /* 0x000fe4000f8e00ff */
[----:B------:R-:W-:Y:S02]  /*8b30*/  IMAD.MOV.U32 R8, RZ, RZ, 0x70 ;  /* 0x00000070ff087424 */ /* 0x000fe400078e00ff */
[----:B-1----:R-:W-:-:S07]  /*8b40*/  IMAD.MOV.U32 R13, RZ, RZ, RZ ;  /* 0x000000ffff0d7224 */ /* 0x002fce00078e00ff */
[----:B------:R-:W-:-:S07]  /*8b50*/  LEPC R20, `(.L_x_62) ;  /* 0x000000001014794e */ /* 0x000fce0000000000 */
[----:B--2---:R-:W-:Y:S05]  /*8b60*/  CALL.ABS.NOINC R2 ;  /* 0x0000000002007343 */ /* 0x004fea0003c00000 */
.L_x_62:
[----:B--2-4-:R-:W-:Y:S01]  /*8b70*/  MOV R3, UR36 ;  /* 0x0000002400037c02 */ /* 0x014fe20008000f00 */
[----:B------:R-:W-:-:S04]  /*8b80*/  IMAD.U32 R16, RZ, RZ, UR38 ;  /* 0x00000026ff107e24 */ /* 0x000fc8000f8e00ff */
[----:B------:R-:W-:-:S04]  /*8b90*/  IMAD R16, R3, 0x2200, R16 ;  /* 0x0000220003107824 */ /* 0x000fc800078e0210 */
[----:B------:R-:W-:-:S05]  /*8ba0*/  VIADD R0, R16, 0xffffde00 ;  /* 0xffffde0010007836 */ /* 0x000fca0000000000 */
[----:B------:R-:W-:-:S13]  /*8bb0*/  LOP3.LUT P0, RZ, R0, 0x1b0, RZ, 0xc0, !PT ;  /* 0x000001b000ff7812 */ /* 0x000fda000780c0ff */
[----:B------:R-:W-:Y:S05]  /*8bc0*/  @!P0 BRA `(.L_x_63) ;  /* 0x0000000000408947 */ /* 0x000fea0003800000 */
[----:B------:R-:W-:Y:S01]  /*8bd0*/  MOV R0, 0x0 ;  /* 0x0000000000007802 */ /* 0x000fe20000000f00 */
[----:B------:R-:W-:Y:S01]  /*8be0*/  ULDC.64 UR4, c[0x4][0x70] ;  /* 0x01001c0000047ab9 */ /* 0x000fe20000000a00 */
[----:B------:R-:W-:Y:S01]  /*8bf0*/  ULDC.64 UR6, c[0x4][0x78] ;  /* 0x01001e0000067ab9 */ /* 0x000fe20000000a00 */
[----:B------:R-:W-:Y:S01]  /*8c00*/  IMAD.U32 R4, RZ, RZ, UR4 ;  /* 0x00000004ff047e24 */ /* 0x000fe2000f8e00ff */
[----:B------:R1:W2:Y:S01]  /*8c10*/  LDC.64 R2, c[0x4][R0] ;  /* 0x0100000000027b82 */ /* 0x0002a20000000a00 */
[----:B------:R-:W-:Y:S01]  /*8c20*/  MOV R5, UR5 ;  /* 0x0000000500057c02 */ /* 0x000fe20008000f00 */
[----:B------:R-:W-:Y:S01]  /*8c30*/  ULDC.64 UR4, c[0x4][0x10] ;  /* 0x0100040000047ab9 */ /* 0x000fe20000000a00 */
[----:B------:R-:W-:Y:S01]  /*8c40*/  IMAD.U32 R6, RZ, RZ, UR6 ;  /* 0x00000006ff067e24 */ /* 0x000fe2000f8e00ff */
[----:B------:R-:W-:Y:S01]  /*8c50*/  MOV R10, UR4 ;  /* 0x00000004000a7c02 */ /* 0x000fe20008000f00 */
[----:B------:R-:W-:Y:S01]  /*8c60*/  IMAD.U32 R7, RZ, RZ, UR7 ;  /* 0x00000007ff077e24 */ /* 0x000fe2000f8e00ff */
[----:B------:R-:W-:Y:S01]  /*8c70*/  MOV R12, 0x1 ;  /* 0x00000001000c7802 */ /* 0x000fe20000000f00 */
[----:B------:R-:W-:-:S02]  /*8c80*/  IMAD.U32 R11, RZ, RZ, UR5 ;  /* 0x00000005ff0b7e24 */ /* 0x000fc4000f8e00ff */
[----:B------:R-:W-:Y:S02]  /*8c90*/  IMAD.MOV.U32 R8, RZ, RZ, 0x70 ;  /* 0x00000070ff087424 */ /* 0x000fe400078e00ff */
[----:B-1----:R-:W-:-:S07]  /*8ca0*/  IMAD.MOV.U32 R13, RZ, RZ, RZ ;  /* 0x000000ffff0d7224 */ /* 0x002fce00078e00ff */
[----:B------:R-:W-:-:S07]  /*8cb0*/  LEPC R20, `(.L_x_63) ;  /* 0x000000001014794e */ /* 0x000fce0000000000 */
[----:B--2---:R-:W-:Y:S05]  /*8cc0*/  CALL.ABS.NOINC R2 ;  /* 0x0000000002007343 */ /* 0x004fea0003c00000 */
.L_x_63:
[----:B------:R-:W1:Y:S01]  /*8cd0*/  S2R R4, SR_TID.X ;  /* 0x0000000000047919 */ /* 0x000e620000002100 */
[----:B------:R-:W-:Y:S01]  /*8ce0*/  ULDC.64 UR4, c[0x0][0x730] ;  /* 0x0001cc0000047ab9 */ /* 0x000fe20000000a00 */
[----:B------:R-:W-:Y:S01]  /*8cf0*/  VIADD R17, R17, 0x1f ;  /* 0x0000001f11117836 */ /* 0x000fe20000000000 */
[----:B------:R-:W-:Y:S01]  /*8d00*/  ISETP.NE.U32.AND P0, PT, RZ, UR4, PT ;  /* 0x00000004ff007c0c */ /* 0x000fe2000bf05070 */
[----:B------:R-:W-:Y:S01]  /*8d10*/  IMAD.SHL.U32 R18, R18, 0x40, RZ ;  /* 0x0000004012127824 */ /* 0x000fe200078e00ff */
[----:B------:R-:W-:Y:S02]  /*8d20*/  BSSY B0, `(.L_x_64) ;  /* 0x000000e000007945 */ /* 0x000fe40003800000 */
[----:B------:R-:W-:-:S13]  /*8d30*/  ISETP.NE.AND.EX P0, PT, RZ, UR5, PT, P0 ;  /* 0x00000005ff007c0c */ /* 0x000fda000bf05300 */
[----:B------:R-:W2:Y:S01]  /*8d40*/  @P0 LDC R75, c[0x0][0x720] ;  /* 0x0001c800ff4b0b82 */ /* 0x000ea20000000800 */
[----:B------:R-:W-:Y:S01]  /*8d50*/  ISETP.GT.U32.AND P0, PT, R17, 0x3e, PT ;  /* 0x0000003e1100780c */ /* 0x000fe20003f04070 */
[C---:B-1----:R-:W-:Y:S01]  /*8d60*/  IMAD.SHL.U32 R0, R4.reuse, 0x2, RZ ;  /* 0x0000000204007824 */ /* 0x042fe200078e00ff */
[----:B------:R-:W-:-:S04]  /*8d70*/  SHF.L.U32 R3, R4, 0x4, RZ ;  /* 0x0000000404037819 */ /* 0x000fc800000006ff */
[----:B------:R-:W-:Y:S02]  /*8d80*/  LOP3.LUT R3, R3, 0x180, RZ, 0xc0, !PT ;  /* 0x0000018003037812 */ /* 0x000fe400078ec0ff */
[----:B------:R-:W-:Y:S02]  /*8d90*/  LOP3.LUT R2, R0, 0x6, RZ, 0xc0, !PT ;  /* 0x0000000600027812 */ /* 0x000fe400078ec0ff */
[----:B------:R-:W-:Y:S02]  /*8da0*/  LOP3.LUT R0, R3, 0x30, R0, 0xf8, !PT ;  /* 0x0000003003007812 */ /* 0x000fe400078ef800 */
[----:B------:R-:W-:Y:S02]  /*8db0*/  LEA R2, R19, R2, 0xa ;  /* 0x0000000213027211 */ /* 0x000fe400078e50ff */
[----:B------:R-:W-:-:S04]  /*8dc0*/  LOP3.LUT R3, R18, 0x40, RZ, 0xc0, !PT ;  /* 0x0000004012037812 */ /* 0x000fc800078ec0ff */
[----:B------:R-:W-:Y:S01]  /*8dd0*/  IADD3 R3, R0, R2, R3 ;  /* 0x0000000200037210 */ /* 0x000fe20007ffe003 */
[----:B------:R-:W-:Y:S06]  /*8de0*/  @P0 BRA `(.L_x_65) ;  /* 0x0000000000040947 */ /* 0x000fec0003800000 */
[----:B------:R-:W-:-:S04]  /*8df0*/  DEPBAR.LE SB0, 0x1 ;  /* 0x000080400000791a */ /* 0x000fc80000000000 */
.L_x_65:
[----:B------:R-:W-:Y:S05]  /*8e00*/  BSYNC B0 ;  /* 0x0000000000007941 */ /* 0x000fea0003800000 */
.L_x_64:
[----:B------:R-:W-:Y:S01]  /*8e10*/  R2P PR, R4, 0x18 ;  /* 0x0000001804007804 */ /* 0x000fe20000000000 */
[----:B------:R-:W-:Y:S01]  /*8e20*/  IMAD.IADD R2, R16, 0x1, R3 ;  /* 0x0000000110027824 */ /* 0x000fe200078e0203 */
[----:B------:R-:W-:Y:S05]  /*8e30*/  WARPSYNC.ALL ;  /* 0x0000000000007948 */ /* 0x000fea0003800000 */
[C---:B------:R-:W-:Y:S01]  /*8e40*/  VIADD R3, R2.reuse, 0xffffde00 ;  /* 0xffffde0002037836 */ /* 0x040fe20000000000 */
[----:B------:R-:W-:Y:S01]  /*8e50*/  BAR.SYNC.DEFER_BLOCKING 0x1, 0x80 ;  /* 0x0042000000007b1d */ /* 0x000fe20000010000 */
[----:B------:R-:W-:Y:S01]  /*8e60*/  IADD3 R0, R2, -0x21e0, RZ ;  /* 0xffffde2002007810 */ /* 0x000fe20007ffe0ff */
[-C--:B--2---:R-:W-:Y:S01]  /*8e70*/  FMUL R4, R22, R75.reuse ;  /* 0x0000004b16047220 */ /* 0x084fe20000400000 */
[-C--:B------:R-:W-:Y:S01]  /*8e80*/  FMUL R5, R30, R75.reuse ;  /* 0x0000004b1e057220 */ /* 0x080fe20000400000 */
[----:B------:R-:W-:Y:S01]  /*8e90*/  FMUL R7, R34, R75 ;  /* 0x0000004b22077220 */ /* 0x000fe20000400000 */
[----:B------:R-:W-:-:S02]  /*8ea0*/  @P4 VIADD R0, R3, 0xffffffe0 ;  /* 0xffffffe003004836 */ /* 0x000fc40000000000 */
        /* <DEDUP_REMOVED lines=93> */
[----:B------:R-:W-:Y:S01]  /*9480*/  F2FP.SATFINITE.E4M3.F32.PACK_AB_MERGE_C R75, R4, R3, RZ ;  /* 0x00000003044b723e */ /* 0x000fe200048070ff */
[----:B------:R-:W-:Y:S01]  /*9490*/  IMAD.MOV.U32 R3, RZ, RZ, 0x10 ;  /* 0x00000010ff037424 */ /* 0x000fe200078e00ff */
[----:B------:R-:W-:Y:S01]  /*94a0*/  F2FP.SATFINITE.E4M3.F32.PACK_AB_MERGE_C R25, R25, R24, RZ ;  /* 0x000000181919723e */ /* 0x000fe200048070ff */
[----:B------:R-:W-:Y:S01]  /*94b0*/  BSSY B0, `(.L_x_66) ;  /* 0x0000056000007945 */ /* 0x000fe20003800000 */
[----:B------:R-:W-:Y:S01]  /*94c0*/  F2FP.SATFINITE.E4M3.F32.PACK_AB_MERGE_C R29, R29, R28, RZ ;  /* 0x0000001c1d1d723e */ /* 0x000fe200048070ff */
[----:B------:R1:W-:Y:S01]  /*94d0*/  STS.U16 [R2+-0x2000], R75 ;  /* 0xffe0004b02007388 */ /* 0x0003e20000000400 */
[----:B------:R-:W-:-:S02]  /*94e0*/  SEL R3, R3, 0xfffffff0, !P3 ;  /* 0xfffffff003037807 */ /* 0x000fc40005800000 */
[----:B------:R-:W-:Y:S01]  /*94f0*/  F2FP.SATFINITE.E4M3.F32.PACK_AB_MERGE_C R5, R6, R5, RZ ;  /* 0x000000050605723e */ /* 0x000fe200048070ff */
[----:B------:R1:W-:Y:S01]  /*9500*/  STS.U16 [R2+-0x2200], R25 ;  /* 0xffde001902007388 */ /* 0x0003e20000000400 */
[----:B------:R-:W-:Y:S02]  /*9510*/  F2FP.SATFINITE.E4M3.F32.PACK_AB_MERGE_C R33, R33, R32, RZ ;  /* 0x000000202121723e */ /* 0x000fe400048070ff */
[----:B------:R-:W-:Y:S01]  /*9520*/  F2FP.SATFINITE.E4M3.F32.PACK_AB_MERGE_C R7, R8, R7, RZ ;  /* 0x000000070807723e */ /* 0x000fe200048070ff */
[----:B------:R1:W-:Y:S01]  /*9530*/  STS.U16 [R2+-0x21f8], R29 ;  /* 0xffde081d02007388 */ /* 0x0003e20000000400 */
[----:B------:R-:W-:Y:S02]  /*9540*/  F2FP.SATFINITE.E4M3.F32.PACK_AB_MERGE_C R37, R37, R36, RZ ;  /* 0x000000242525723e */ /* 0x000fe400048070ff */
[----:B------:R-:W-:Y:S01]  /*9550*/  F2FP.SATFINITE.E4M3.F32.PACK_AB_MERGE_C R9, R10, R9, RZ ;  /* 0x000000090a09723e */ /* 0x000fe200048070ff */
[----:B------:R1:W-:Y:S01]  /*9560*/  STS.U16 [R2+-0x1ff8], R5 ;  /* 0xffe0080502007388 */ /* 0x0003e20000000400 */
[C---:B------:R-:W-:Y:S01]  /*9570*/  IADD3 R4, R3.reuse, R2, RZ ;  /* 0x0000000203047210 */ /* 0x040fe20007ffe0ff */
[----:B------:R-:W-:Y:S01]  /*9580*/  IMAD.IADD R3, R3, 0x1, R0 ;  /* 0x0000000103037824 */ /* 0x000fe200078e0200 */
[----:B------:R-:W-:-:S02]  /*9590*/  F2FP.SATFINITE.E4M3.F32.PACK_AB_MERGE_C R41, R41, R40, RZ ;  /* 0x000000282929723e */ /* 0x000fc400048070ff */
        /* <DEDUP_REMOVED lines=8> */
[----:B------:R-:W-:-:S02]  /*9620*/  F2FP.SATFINITE.E4M3.F32.PACK_AB_MERGE_C R52, R53, R52, RZ ;  /* 0x000000343534723e */ /* 0x000fc400048070ff */
[----:B------:R-:W-:Y:S01]  /*9630*/  F2FP.SATFINITE.E4M3.F32.PACK_AB_MERGE_C R17, R20, R17, RZ ;  /* 0x000000111411723e */ /* 0x000fe200048070ff */
[----:B------:R1:W-:Y:S01]  /*9640*/  STS.U16 [R4+-0x1ff8], R9 ;  /* 0xffe0080904007388 */ /* 0x0003e20000000400 */
[----:B------:R-:W-:Y:S02]  /*9650*/  F2FP.SATFINITE.E4M3.F32.PACK_AB_MERGE_C R57, R57, R56, RZ ;  /* 0x000000383939723e */ /* 0x000fe400048070ff */
[----:B------:R-:W-:Y:S01]  /*9660*/  F2FP.SATFINITE.E4M3.F32.PACK_AB_MERGE_C R19, R19, R22, RZ ;  /* 0x000000161313723e */ /* 0x000fe200048070ff */
[----:B------:R1:W-:Y:S01]  /*9670*/  STS.U16 [R0], R41 ;  /* 0x0000002900007388 */ /* 0x0003e20000000400 */
[----:B------:R-:W-:Y:S02]  /*9680*/  F2FP.SATFINITE.E4M3.F32.PACK_AB_MERGE_C R61, R61, R60, RZ ;  /* 0x0000003c3d3d723e */ /* 0x000fe400048070ff */
[----:B------:R-:W-:Y:S01]  /*9690*/  F2FP.SATFINITE.E4M3.F32.PACK_AB_MERGE_C R21, R21, R26, RZ ;  /* 0x0000001a1515723e */ /* 0x000fe200048070ff */
[----:B------:R1:W-:Y:S01]  /*96a0*/  STS.U16 [R0+0x200], R11 ;  /* 0x0002000b00007388 */ /* 0x0003e20000000400 */
[----:B------:R-:W-:-:S02]  /*96b0*/  F2FP.SATFINITE.E4M3.F32.PACK_AB_MERGE_C R65, R65, R64, RZ ;  /* 0x000000404141723e */ /* 0x000fc400048070ff */
[----:B------:R-:W-:Y:S01]  /*96c0*/  F2FP.SATFINITE.E4M3.F32.PACK_AB_MERGE_C R23, R23, R30, RZ ;  /* 0x0000001e1717723e */ /* 0x000fe200048070ff */
[----:B------:R1:W-:Y:S01]  /*96d0*/  STS.U16 [R0+0x8], R45 ;  /* 0x0000082d00007388 */ /* 0x0003e20000000400 */
[----:B------:R-:W-:Y:S02]  /*96e0*/  F2FP.SATFINITE.E4M3.F32.PACK_AB_MERGE_C R69, R69, R68, RZ ;  /* 0x000000444545723e */ /* 0x000fe400048070ff */
[----:B------:R-:W-:Y:S01]  /*96f0*/  F2FP.SATFINITE.E4M3.F32.PACK_AB_MERGE_C R27, R27, R34, RZ ;  /* 0x000000221b1b723e */ /* 0x000fe200048070ff */
[----:B------:R1:W-:Y:S01]  /*9700*/  STS.U16 [R0+0x208], R13 ;  /* 0x0002080d00007388 */ /* 0x0003e20000000400 */
[----:B------:R-:W-:Y:S02]  /*9710*/  F2FP.SATFINITE.E4M3.F32.PACK_AB_MERGE_C R73, R73, R72, RZ ;  /* 0x000000484949723e */ /* 0x000fe400048070ff */
[----:B------:R-:W-:Y:S01]  /*9720*/  F2FP.SATFINITE.E4M3.F32.PACK_AB_MERGE_C R31, R31, R38, RZ ;  /* 0x000000261f1f723e */ /* 0x000fe200048070ff */
[----:B------:R1:W-:Y:S01]  /*9730*/  STS.U16 [R3], R48 ;  /* 0x0000003003007388 */ /* 0x0003e20000000400 */
        /* <DEDUP_REMOVED lines=8> */
[----:B------:R1:W-:Y:S01]  /*97c0*/  STS.U16 [R3+0x208], R17 ;  /* 0x0002081103007388 */ /* 0x0003e20000000400 */
[----:B------:R-:W-:-:S02]  /*97d0*/  F2FP.SATFINITE.E4M3.F32.PACK_AB_MERGE_C R89, R89, R88, RZ ;  /* 0x000000585959723e */ /* 0x000fc400048070ff */
[----:B------:R-:W-:Y:S01]  /*97e0*/  F2FP.SATFINITE.E4M3.F32.PACK_AB_MERGE_C R47, R47, R54, RZ ;  /* 0x000000362f2f723e */ /* 0x000fe200048070ff */
[----:B------:R-:W-:Y:S01]  /*97f0*/  @!PT LDS RZ, [RZ] ;  /* 0x00000000fffff984 */ /* 0x000fe20000000800 */
[----:B------:R-:W-:Y:S01]  /*9800*/  @!PT LDS RZ, [RZ] ;  /* 0x00000000fffff984 */ /* 0x000fe20000000800 */
[----:B------:R-:W-:Y:S01]  /*9810*/  @!PT LDS RZ, [RZ] ;  /* 0x00000000fffff984 */ /* 0x000fe20000000800 */
[----:B------:R-:W-:Y:S01]  /*9820*/  @!PT LDS RZ, [RZ] ;  /* 0x00000000fffff984 */ /* 0x000fe20000000800 */
[----:B------:R2:W-:Y:S06]  /*9830*/  MEMBAR.ALL.CTA ;  /* 0x0000000000007992 */ /* 0x0005ec0000008000 */
[----:B--2---:R-:W2:Y:S01]  /*9840*/  FENCE.VIEW.ASYNC.S ;  /* 0x00000000000073c6 */ /* 0x004ea20000000000 */
[----:B------:R-:W-:Y:S02]  /*9850*/  F2FP.SATFINITE.E4M3.F32.PACK_AB_MERGE_C R93, R93, R92, RZ ;  /* 0x0000005c5d5d723e */ /* 0x000fe400048070ff */
[----:B------:R-:W-:-:S02]  /*9860*/  F2FP.SATFINITE.E4M3.F32.PACK_AB_MERGE_C R51, R51, R58, RZ ;  /* 0x0000003a3333723e */ /* 0x000fc400048070ff */
[----:B------:R-:W-:Y:S02]  /*9870*/  F2FP.SATFINITE.E4M3.F32.PACK_AB_MERGE_C R97, R97, R96, RZ ;  /* 0x000000606161723e */ /* 0x000fe400048070ff */
[----:B------:R-:W-:Y:S02]  /*9880*/  F2FP.SATFINITE.E4M3.F32.PACK_AB_MERGE_C R55, R55, R62, RZ ;  /* 0x0000003e3737723e */ /* 0x000fe400048070ff */
[----:B------:R-:W-:Y:S02]  /*9890*/  F2FP.SATFINITE.E4M3.F32.PACK_AB_MERGE_C R101, R101, R100, RZ ;  /* 0x000000646565723e */ /* 0x000fe400048070ff */
[----:B------:R-:W-:Y:S02]  /*98a0*/  F2FP.SATFINITE.E4M3.F32.PACK_AB_MERGE_C R59, R59, R66, RZ ;  /* 0x000000423b3b723e */ /* 0x000fe400048070ff */
[----:B------:R-:W-:Y:S02]  /*98b0*/  F2FP.SATFINITE.E4M3.F32.PACK_AB_MERGE_C R105, R105, R104, RZ ;  /* 0x000000686969723e */ /* 0x000fe400048070ff */
[----:B------:R-:W-:-:S02]  /*98c0*/  F2FP.SATFINITE.E4M3.F32.PACK_AB_MERGE_C R63, R63, R70, RZ ;  /* 0x000000463f3f723e */ /* 0x000fc400048070ff */
[----:B------:R-:W-:Y:S02]  /*98d0*/  F2FP.SATFINITE.E4M3.F32.PACK_AB_MERGE_C R109, R109, R108, RZ ;  /* 0x0000006c6d6d723e */ /* 0x000fe400048070ff */
[----:B------:R-:W-:Y:S02]  /*98e0*/  F2FP.SATFINITE.E4M3.F32.PACK_AB_MERGE_C R67, R67, R74, RZ ;  /* 0x0000004a4343723e */ /* 0x000fe400048070ff */
[----:B------:R-:W-:Y:S02]  /*98f0*/  F2FP.SATFINITE.E4M3.F32.PACK_AB_MERGE_C R112, R113, R112, RZ ;  /* 0x000000707170723e */ /* 0x000fe400048070ff */
[----:B------:R-:W-:Y:S02]  /*9900*/  F2FP.SATFINITE.E4M3.F32.PACK_AB_MERGE_C R114, R71, R114, RZ ;  /* 0x000000724772723e */ /* 0x000fe400048070ff */
[----:B------:R-:W-:Y:S02]  /*9910*/  F2FP.SATFINITE.E4M3.F32.PACK_AB_MERGE_C R116, R117, R116, RZ ;  /* 0x000000747574723e */ /* 0x000fe400048070ff */
[----:B------:R-:W-:Y:S01]  /*9920*/  F2FP.SATFINITE.E4M3.F32.PACK_AB_MERGE_C R118, R119, R118, RZ ;  /* 0x000000767776723e */ /* 0x000fe200048070ff */
[----:B--2---:R-:W-:Y:S06]  /*9930*/  BAR.SYNC.DEFER_BLOCKING 0x1, 0x80 ;  /* 0x0042000000007b1d */ /* 0x004fec0000010000 */
[----:B-1----:R-:W-:Y:S05]  /*9940*/  @P0 BRA `(.L_x_67) ;  /* 0x0000000000300947 */ /* 0x002fea0003800000 */
[----:B------:R-:W-:Y:S01]  /*9950*/  S2UR UR12, SR_CTAID.Z ;  /* 0x00000000000c79c3 */ /* 0x000fe20000002700 */
[----:B------:R-:W-:Y:S01]  /*9960*/  R2UR UR8, R16 ;  /* 0x00000000100872ca */ /* 0x000fe200000e0000 */
[----:B------:R-:W-:Y:S01]  /*9970*/  ULDC.64 UR4, c[0x0][0x198] ;  /* 0x0000660000047ab9 */ /* 0x000fe20000000a00 */
[----:B------:R-:W-:Y:S02]  /*9980*/  USHF.L.U32 UR10, UR37, 0x6, URZ ;  /* 0x00000006250a7899 */ /* 0x000fe4000800063f */
[----:B------:R-:W-:Y:S01]  /*9990*/  UIADD3 UR4, UP0, UR4, 0x670, URZ ;  /* 0x0000067004047890 */ /* 0x000fe2000ff1e03f */
[----:B------:R-:W-:Y:S02]  /*99a0*/  UMOV UR9, URZ ;  /* 0x0000003f00097c82 */ /* 0x000fe40008000000 */
[----:B------:R-:W1:Y:S01]  /*99b0*/  S2UR UR11, SR_CTAID.Y ;  /* 0x00000000000b79c3 */ /* 0x000e620000002600 */
[----:B------:R-:W-:-:S05]  /*99c0*/  UIADD3.X UR5, URZ, UR5, URZ, UP0, !UPT ;  /* 0x000000053f057290 */ /* 0x000fca00087fe43f */
[----:B------:R-:W-:-:S09]  /*99d0*/  UIADD3 UR8, UR8, -0x2200, URZ ;  /* 0xffffde0008087890 */ /* 0x000fd2000fffe03f */
[----:B-1----:R1:W-:Y:S01]  /*99e0*/  UTMASTG.4D [UR8], [UR4] ;  /* 0x00000008040073b5 */ /* 0x0023e20008018000 */
[----:B------:R0:W-:Y:S01]  /*99f0*/  UTMACMDFLUSH ;  /* 0x00000000000079b7 */ /* 0x0001e20000000000 */
[----:B-1----:R-:W-:-:S04]  /*9a00*/  DEPBAR.LE SB0, 0x1 ;  /* 0x000080400000791a */ /* 0x002fc80000000000 */
.L_x_67:
[----:B------:R-:W-:Y:S05]  /*9a10*/  BSYNC B0 ;  /* 0x0000000000007941 */ /* 0x000fea0003800000 */
.L_x_66:
[----:B------:R-:W-:Y:S06]  /*9a20*/  BAR.SYNC.DEFER_BLOCKING 0x1, 0x80 ;  /* 0x0042000000007b1d */ /* 0x000fec0000010000 */
[----:B------:R-:W-:Y:S01]  /*9a30*/  BSSY B0, `(.L_x_68) ;  /* 0x0000025000007945 */ /* 0x000fe20003800000 */
[----:B------:R1:W-:Y:S04]  /*9a40*/  STS.U16 [R2+-0x1200], R57 ;  /* 0xffee003902007388 */ /* 0x0003e80000000400 */
[----:B------:R1:W-:Y:S04]  /*9a50*/  STS.U16 [R2+-0x1000], R19 ;  /* 0xfff0001302007388 */ /* 0x0003e80000000400 */
[----:B------:R1:W-:Y:S04]  /*9a60*/  STS.U16 [R2+-0x11f8], R61 ;  /* 0xffee083d02007388 */ /* 0x0003e80000000400 */
[----:B------:R1:W-:Y:S04]  /*9a70*/  STS.U16 [R2+-0xff8], R21 ;  /* 0xfff0081502007388 */ /* 0x0003e80000000400 */
[----:B------:R1:W-:Y:S04]  /*9a80*/  STS.U16 [R4+-0x1200], R65 ;  /* 0xffee004104007388 */ /* 0x0003e80000000400 */
[----:B------:R1:W-:Y:S04]  /*9a90*/  STS.U16 [R4+-0x1000], R23 ;  /* 0xfff0001704007388 */ /* 0x0003e80000000400 */
[----:B------:R1:W-:Y:S04]  /*9aa0*/  STS.U16 [R4+-0x11f8], R69 ;  /* 0xffee084504007388 */ /* 0x0003e80000000400 */
[----:B------:R1:W-:Y:S04]  /*9ab0*/  STS.U16 [R4+-0xff8], R27 ;  /* 0xfff0081b04007388 */ /* 0x0003e80000000400 */
[----:B------:R1:W-:Y:S04]  /*9ac0*/  STS.U16 [R0+0x1000], R73 ;  /* 0x0010004900007388 */ /* 0x0003e80000000400 */
[----:B------:R1:W-:Y:S04]  /*9ad0*/  STS.U16 [R0+0x1200], R31 ;  /* 0x0012001f00007388 */ /* 0x0003e80000000400 */
[----:B------:R1:W-:Y:S04]  /*9ae0*/  STS.U16 [R0+0x1008], R77 ;  /* 0x0010084d00007388 */ /* 0x0003e80000000400 */
[----:B------:R1:W-:Y:S04]  /*9af0*/  STS.U16 [R0+0x1208], R35 ;  /* 0x0012082300007388 */ /* 0x0003e80000000400 */
[----:B------:R1:W-:Y:S04]  /*9b00*/  STS.U16 [R3+0x1000], R80 ;  /* 0x0010005003007388 */ /* 0x0003e80000000400 */
[----:B------:R1:W-:Y:S04]  /*9b10*/  STS.U16 [R3+0x1200], R46 ;  /* 0x0012002e03007388 */ /* 0x0003e80000000400 */
[----:B------:R1:W-:Y:S04]  /*9b20*/  STS.U16 [R3+0x1008], R84 ;  /* 0x0010085403007388 */ /* 0x0003e80000000400 */
[----:B------:R1:W-:Y:S01]  /*9b30*/  STS.U16 [R3+0x1208], R50 ;  /* 0x0012083203007388 */ /* 0x0003e20000000400 */
[----:B------:R-:W-:Y:S01]  /*9b40*/  @!PT LDS RZ, [RZ] ;  /* 0x00000000fffff984 */ /* 0x000fe20000000800 */
[----:B------:R-:W-:Y:S01]  /*9b50*/  @!PT LDS RZ, [RZ] ;  /* 0x00000000fffff984 */ /* 0x000fe20000000800 */
[----:B------:R-:W-:Y:S01]  /*9b60*/  @!PT LDS RZ, [RZ] ;  /* 0x00000000fffff984 */ /* 0x000fe20000000800 */
[----:B------:R-:W-:Y:S01]  /*9b70*/  @!PT LDS RZ, [RZ] ;  /* 0x00000000fffff984 */ /* 0x000fe20000000800 */
[----:B------:R2:W-:Y:S06]  /*9b80*/  MEMBAR.ALL.CTA ;  /* 0x0000000000007992 */ /* 0x0005ec0000008000 */
[----:B--2---:R-:W2:Y:S02]  /*9b90*/  FENCE.VIEW.ASYNC.S ;  /* 0x00000000000073c6 */ /* 0x004ea40000000000 */
[----:B--2---:R-:W-:Y:S06]  /*9ba0*/  BAR.SYNC.DEFER_BLOCKING 0x1, 0x80 ;  /* 0x0042000000007b1d */ /* 0x004fec0000010000 */
[----:B-1----:R-:W-:Y:S05]  /*9bb0*/  @P0 BRA `(.L_x_69) ;  /* 0x0000000000300947 */ /* 0x002fea0003800000 */
[----:B------:R-:W-:Y:S01]  /*9bc0*/  S2UR UR12, SR_CTAID.Z ;  /* 0x00000000000c79c3 */ /* 0x000fe20000002700 */
[----:B------:R-:W-:Y:S01]  /*9bd0*/  R2UR UR8, R16 ;  /* 0x00000000100872ca */ /* 0x000fe200000e0000 */
[----:B------:R-:W-:Y:S01]  /*9be0*/  ULDC.64 UR4, c[0x0][0x198] ;  /* 0x0000660000047ab9 */ /* 0x000fe20000000a00 */
[----:B------:R-:W-:Y:S02]  /*9bf0*/  USHF.L.U32 UR10, UR37, 0x6, URZ ;  /* 0x00000006250a7899 */ /* 0x000fe4000800063f */
[----:B------:R-:W-:Y:S01]  /*9c00*/  UIADD3 UR4, UP0, UR4, 0x670, URZ ;  /* 0x0000067004047890 */ /* 0x000fe2000ff1e03f */
[----:B------:R-:W-:Y:S02]  /*9c10*/  UMOV UR9, 0x40 ;  /* 0x0000004000097882 */ /* 0x000fe40000000000 */
[----:B------:R-:W1:Y:S01]  /*9c20*/  S2UR UR11, SR_CTAID.Y ;  /* 0x00000000000b79c3 */ /* 0x000e620000002600 */
[----:B------:R-:W-:-:S05]  /*9c30*/  UIADD3.X UR5, URZ, UR5, URZ, UP0, !UPT ;  /* 0x000000053f057290 */ /* 0x000fca00087fe43f */
[----:B------:R-:W-:-:S09]  /*9c40*/  UIADD3 UR8, UR8, -0x1200, URZ ;  /* 0xffffee0008087890 */ /* 0x000fd2000fffe03f */
[----:B-1----:R1:W-:Y:S01]  /*9c50*/  UTMASTG.4D [UR8], [UR4] ;  /* 0x00000008040073b5 */ /* 0x0023e20008018000 */
[----:B------:R0:W-:Y:S01]  /*9c60*/  UTMACMDFLUSH ;  /* 0x00000000000079b7 */ /* 0x0001e20000000000 */
[----:B-1----:R-:W-:-:S04]  /*9c70*/  DEPBAR.LE SB0, 0x1 ;  /* 0x000080400000791a */ /* 0x002fc80000000000 */
.L_x_69:
[----:B------:R-:W-:Y:S05]  /*9c80*/  BSYNC B0 ;  /* 0x0000000000007941 */ /* 0x000fea0003800000 */
.L_x_68:
        /* <DEDUP_REMOVED lines=10> */
[----:B------:R1:W-:Y:S04]  /*9d30*/  STS.U16 [R0], R105 ;  /* 0x0000006900007388 */ /* 0x0003e80000000400 */
[----:B------:R1:W-:Y:S04]  /*9d40*/  STS.U16 [R0+0x200], R63 ;  /* 0x0002003f00007388 */ /* 0x0003e80000000400 */
[----:B------:R1:W-:Y:S04]  /*9d50*/  STS.U16 [R0+0x8], R109 ;  /* 0x0000086d00007388 */ /* 0x0003e80000000400 */
[----:B------:R1:W-:Y:S04]  /*9d60*/  STS.U16 [R0+0x208], R67 ;  /* 0x0002084300007388 */ /* 0x0003e80000000400 */
[----:B------:R1:W-:Y:S04]  /*9d70*/  STS.U16 [R3], R112 ;  /* 0x0000007003007388 */ /* 0x0003e80000000400 */
        /* <DEDUP_REMOVED lines=20> */
[----:B-1----:R1:W-:Y:S02]  /*9ec0*/  UTMASTG.4D [UR8], [UR4] ;  /* 0x00000008040073b5 */ /* 0x0023e40008018000 */
[----:B-1----:R0:W-:Y:S02]  /*9ed0*/  UTMACMDFLUSH ;  /* 0x00000000000079b7 */ /* 0x0021e40000000000 */
.L_x_71:
[----:B------:R-:W-:Y:S05]  /*9ee0*/  BSYNC B0 ;  /* 0x0000000000007941 */ /* 0x000fea0003800000 */
.L_x_70:
[----:B------:R-:W-:Y:S01]  /*9ef0*/  UIADD3 UR36, UR36, -0x1, URZ ;  /* 0xffffffff24247890 */ /* 0x000fe2000fffe03f */
[----:B------:R-:W-:-:S04]  /*9f00*/  DEPBAR.LE SB0, 0x0 ;  /* 0x000080000000791a */ /* 0x000fc80000000000 */
[----:B------:R-:W-:-:S04]  /*9f10*/  USHF.L.U32 UR4, UR36, 0x3, URZ ;  /* 0x0000000324047899 */ /* 0x000fc8000800063f */
[----:B------:R-:W-:-:S04]  /*9f20*/  ULOP3.LUT UR4, UR4, 0x8, URZ, 0xe2, !UPT ;  /* 0x0000000804047892 */ /* 0x000fc8000f8ee23f */
[----:B------:R-:W-:-:S06]  /*9f30*/  ULOP3.LUT UR4, UR4, 0x18, URZ, 0x3c, !UPT ;  /* 0x0000001804047892 */ /* 0x000fcc000f8e3c3f */
[----:B------:R-:W-:-:S04]  /*9f40*/  MOV R0, UR4 ;  /* 0x0000000400007c02 */ /* 0x000fc80008000f00 */
[----:B------:R-:W-:Y:S01]  /*9f50*/  SYNCS.ARRIVE.TRANS64.A1T0 RZ, [R0+UR38+0x15090], RZ ;  /* 0x015090ff00ff79a7 */ /* 0x000fe20008100026 */
[----:B------:R-:W-:Y:S05]  /*9f60*/  EXIT ;  /* 0x000000000000794d */ /* 0x000fea0003800000 */
.L_x_6:
[----:B------:R-:W-:-:S08]  /*9f70*/  UISETP.NE.AND UP0, UPT, UR4, 0x1, UPT ;  /* 0x000000010400788c */ /* 0x000fd0000bf05270 */
[----:B------:R-:W1:-:S00]  /*9f80*/  USETMAXREG.DEALLOC.CTAPOOL 0x18 ;  /* 0x00000018000079c8 */ /* 0x000e4000080e0500 */
[----:B------:R-:W-:-:S13]  /*9f90*/  PLOP3.LUT P0, PT, PT, PT, UP0, 0x80, 0x0 ;  /* 0x000000000000781c */ /* 0x000fda0003f0f008 */
[----:B------:R-:W-:Y:S05]  /*9fa0*/  @P0 EXIT ;  /* 0x000000000000094d */ /* 0x000fea0003800000 */
[----:B------:R-:W2:Y:S01]  /*9fb0*/  S2UR UR11, SR_CTAID.X ;  /* 0x00000000000b79c3 */ /* 0x000ea20000002500 */
[----:B------:R-:W-:Y:S01]  /*9fc0*/  ULDC UR4, c[0x0][0x28c] ;  /* 0x0000a30000047ab9 */ /* 0x000fe20000000800 */
[----:B------:R-:W-:Y:S01]  /*9fd0*/  ELECT P3, URZ, PT ;  /* 0x00000000003f782f */ /* 0x000fe20003860000 */
[----:B------:R-:W-:Y:S01]  /*9fe0*/  BSSY B0, `(.L_x_72) ;  /* 0x000003c000007945 */ /* 0x000fe20003800000 */
[----:B------:R-:W-:Y:S01]  /*9ff0*/  UIADD3 UR6, UR4, 0x3f, URZ ;  /* 0x0000003f04067890 */ /* 0x000fe2000fffe03f */
[----:B-1----:R-:W-:Y:S01]  /*a000*/  CS2R R2, SRZ ;  /* 0x0000000000027805 */ /* 0x002fe2000001ff00 */
[----:B------:R-:W-:Y:S02]  /*a010*/  IMAD.MOV.U32 R7, RZ, RZ, RZ ;  /* 0x000000ffff077224 */ /* 0x000fe400078e00ff */
[----:B------:R-:W-:Y:S01]  /*a020*/  USHF.R.S32.HI UR7, URZ, 0x1f, UR6 ;  /* 0x0000001f3f077899 */ /* 0x000fe20008011406 */
[----:B------:R-:W1:Y:S03]  /*a030*/  S2UR UR20, SR_CTAID.Y ;  /* 0x00000000001479c3 */ /* 0x000e660000002600 */
[----:B------:R-:W-:-:S04]  /*a040*/  ULEA.HI UR7, UR7, UR6, URZ, 0x6 ;  /* 0x0000000607077291 */ /* 0x000fc8000f8f303f */
[----:B------:R-:W-:Y:S01]  /*a050*/  USHF.R.S32.HI UR7, URZ, 0x6, UR7 ;  /* 0x000000063f077899 */ /* 0x000fe20008011407 */
[----:B------:R-:W3:Y:S01]  /*a060*/  S2UR UR21, SR_CTAID.Z ;  /* 0x00000000001579c3 */ /* 0x000ee20000002700 */
[----:B--2---:R-:W-:-:S04]  /*a070*/  USHF.L.U32 UR11, UR11, 0x7, URZ ;  /* 0x000000070b0b7899 */ /* 0x004fc8000800063f */
[----:B------:R-:W-:-:S04]  /*a080*/  UIADD3 UR4, UR11, 0xbf, URZ ;  /* 0x000000bf0b047890 */ /* 0x000fc8000fffe03f */
[----:B------:R-:W-:-:S04]  /*a090*/  USHF.R.U32.HI UR4, URZ, 0x6, UR4 ;  /* 0x000000063f047899 */ /* 0x000fc80008011604 */
[----:B------:R-:W-:-:S04]  /*a0a0*/  UISETP.LT.AND UP0, UPT, UR4, UR7, UPT ;  /* 0x000000070400728c */ /* 0x000fc8000bf01270 */
[----:B------:R-:W-:Y:S01]  /*a0b0*/  USEL UR4, UR4, UR7, UP0 ;  /* 0x0000000704047287 */ /* 0x000fe20008000000 */
[----:B-1-3--:R-:W-:Y:S11]  /*a0c0*/  @!P3 BRA `(.L_x_73) ;  /* 0x0000000000b4b947 */ /* 0x00aff60003800000 */
[----:B------:R-:W1:Y:S01]  /*a0d0*/  S2R R4, SR_CgaCtaId ;  /* 0x0000000000047919 */ /* 0x000e620000008800 */
[----:B------:R-:W-:Y:S02]  /*a0e0*/  MOV R3, 0x400 ;  /* 0x0000040000037802 */ /* 0x000fe40000000f00 */
[----:B------:R-:W-:Y:S02]  /*a0f0*/  MOV R5, 0x1 ;  /* 0x0000000100057802 */ /* 0x000fe40000000f00 */
[----:B-1----:R-:W-:Y:S02]  /*a100*/  LEA R4, R4, R3, 0x18 ;  /* 0x0000000304047211 */ /* 0x002fe400078ec0ff */
[----:B------:R-:W-:-:S04]  /*a110*/  SHF.L.U32 R3, R5, 0x1f, RZ ;  /* 0x0000001f05037819 */ /* 0x000fc800000006ff */
[----:B------:R-:W1:Y:S02]  /*a120*/  SYNCS.PHASECHK.TRANS64.TRYWAIT P0, [R4+URZ+0x15060], R3 ;  /* 0x01506003040075a7 */ /* 0x000e64000800017f */
[----:B-1----:R-:W-:Y:S05]  /*a130*/  @!P0 BRA `(.L_x_74) ;  /* 0x00000014005c8947 */ /* 0x002fea0003800000 */
.L_x_111:
[----:B------:R-:W-:Y:S01]  /*a140*/  ULOP3.LUT UR6, UR5, 0x2, URZ, 0xfc, !UPT ;  /* 0x0000000205067892 */ /* 0x000fe2000f8efc3f */
[----:B-1----:R-:W-:-:S03]  /*a150*/  @P2 IMAD.MOV.U32 R3, RZ, RZ, 0x3000 ;  /* 0x00003000ff032424 */ /* 0x002fc600078e00ff */
[----:B------:R-:W-:Y:S01]  /*a160*/  UPRMT UR6, UR6, 0x9910, URZ ;  /* 0x0000991006067896 */ /* 0x000fe2000800003f */
[----:B------:R1:W-:Y:S03]  /*a170*/  @P2 SYNCS.ARRIVE.TRANS64 RZ, [R4+URZ+0x15050], R3 ;  /* 0x0150500304ff29a7 */ /* 0x0003e6000800003f */
[----:B------:R-:W-:-:S06]  /*a180*/  UISETP.NE.AND UP0, UPT, UR6, 0x2, UPT ;  /* 0x000000020600788c */ /* 0x000fcc000bf05270 */
[----:B------:R-:W-:-:S13]  /*a190*/  PLOP3.LUT P0, PT, PT, PT, UP0, 0x80, 0x0 ;  /* 0x000000000000781c */ /* 0x000fda0003f0f008 */
[----:B-1----:R-:W-:Y:S05]  /*a1a0*/  @P0 BRA `(.L_x_75) ;  /* 0x0000000000040947 */ /* 0x002fea0003800000 */
[----:B------:R-:W-:Y:S01]  /*a1b0*/  BPT.TRAP 0x1 ;  /* 0x000000040000795c */ /* 0x000fe20000300000 */
.L_x_75:
[----:B------:R-:W-:-:S04]  /*a1c0*/  LOP3.LUT P0, RZ, R0, 0x1f, RZ, 0xc0, !PT ;  /* 0x0000001f00ff7812 */ /* 0x000fc8000780c0ff */
[----:B------:R-:W-:-:S13]  /*a1d0*/  PLOP3.LUT P0, PT, P0, P2, PT, 0x2a, 0x0 ;  /* 0x000000000000781c */ /* 0x000fda0000704572 */
[----:B------:R-:W-:Y:S05]  /*a1e0*/  @P0 BRA `(.L_x_76) ;  /* 0x0000000000040947 */ /* 0x000fea0003800000 */
[----:B------:R-:W-:Y:S01]  /*a1f0*/  BPT.TRAP 0x1 ;  /* 0x000000040000795c */ /* 0x000fe20000300000 */
.L_x_76:
[----:B------:R-:W-:Y:S01]  /*a200*/  R2UR UR8, R4 ;  /* 0x00000000040872ca */ /* 0x000fe200000e0000 */
[----:B------:R-:W-:Y:S01]  /*a210*/  ULDC.64 UR6, c[0x0][0x198] ;  /* 0x0000660000067ab9 */ /* 0x000fe20000000a00 */
[----:B------:R-:W-:Y:S01]  /*a220*/  UMOV UR14, 0x0 ;  /* 0x00000000000e7882 */ /* 0x000fe20000000000 */
[----:B------:R-:W-:Y:S01]  /*a230*/  UIADD3 UR6, UP0, UR6, 0xf0, URZ ;  /* 0x000000f006067890 */ /* 0x000fe2000ff1e03f */
[----:B------:R-:W-:Y:S01]  /*a240*/  MOV R7, 0x40 ;  /* 0x0000004000077802 */ /* 0x000fe20000000f00 */
[----:B------:R-:W-:Y:S01]  /*a250*/  UMOV UR15, 0x10000000 ;  /* 0x10000000000f7882 */ /* 0x000fe20000000000 */
[----:B------:R-:W-:Y:S01]  /*a260*/  UMOV UR10, URZ ;  /* 0x0000003f000a7c82 */ /* 0x000fe20008000000 */
[----:B------:R-:W-:Y:S01]  /*a270*/  UIADD3.X UR7, URZ, UR7, URZ, UP0, !UPT ;  /* 0x000000073f077290 */ /* 0x000fe200087fe43f */
[----:B------:R-:W-:Y:S01]  /*a280*/  IMAD.MOV.U32 R3, RZ, RZ, 0x1 ;  /* 0x00000001ff037424 */ /* 0x000fe200078e00ff */
[----:B------:R-:W-:Y:S01]  /*a290*/  UMOV UR12, UR20 ;  /* 0x00000014000c7c82 */ /* 0x000fe20008000000 */
[----:B------:R-:W-:Y:S01]  /*a2a0*/  UMOV UR13, UR21 ;  /* 0x00000015000d7c82 */ /* 0x000fe20008000000 */
[----:B------:R-:W-:Y:S01]  /*a2b0*/  UMOV UR26, 0x40 ;  /* 0x00000040001a7882 */ /* 0x000fe20000000000 */
[----:B------:R-:W-:Y:S01]  /*a2c0*/  UMOV UR27, UR11 ;  /* 0x0000000b001b7c82 */ /* 0x000fe20008000000 */
[----:B------:R-:W-:-:S02]  /*a2d0*/  UIADD3 UR9, UR8, 0x15050, URZ ;  /* 0x0001505008097890 */ /* 0x000fc4000fffe03f */
[----:B------:R-:W-:Y:S02]  /*a2e0*/  UIADD3 UR24, UR8, 0x1000, URZ ;  /* 0x0000100008187890 */ /* 0x000fe4000fffe03f */
[----:B------:R-:W-:Y:S01]  /*a2f0*/  UIADD3 UR16, UR8, 0x2000, URZ ;  /* 0x0000200008107890 */ /* 0x000fe2000fffe03f */
[----:B------:R-:W-:Y:S01]  /*a300*/  UMOV UR28, UR20 ;  /* 0x00000014001c7c82 */ /* 0x000fe20008000000 */
[----:B------:R-:W-:Y:S01]  /*a310*/  UMOV UR29, UR21 ;  /* 0x00000015001d7c82 */ /* 0x000fe20008000000 */
[----:B------:R-:W-:Y:S01]  /*a320*/  UMOV UR25, UR9 ;  /* 0x0000000900197c82 */ /* 0x000fe20008000000 */
[----:B------:R-:W-:Y:S01]  /*a330*/  UMOV UR18, 0x80 ;  /* 0x0000008000127882 */ /* 0x000fe20000000000 */
[----:B------:R-:W-:Y:S01]  /*a340*/  UMOV UR19, UR11 ;  /* 0x0000000b00137c82 */ /* 0x000fe20008000000 */
[----:B------:R-:W-:Y:S01]  /*a350*/  UMOV UR17, UR9 ;  /* 0x0000000900117c82 */ /* 0x000fe20008000000 */
[----:B------:R1:W-:Y:S01]  /*a360*/  UTMALDG.4D [UR8], [UR6], desc[UR14] ;  /* 0x00000e08060075b4 */ /* 0x0003e20008019000 */
[----:B------:R1:W-:Y:S01]  /*a370*/  UTMALDG.4D [UR24], [UR6], desc[UR14] ;  /* 0x00000e18060075b4 */ /* 0x0003e20008019000 */
[----:B------:R1:W-:Y:S02]  /*a380*/  UTMALDG.4D [UR16], [UR6], desc[UR14] ;  /* 0x00000e10060075b4 */ /* 0x0003e40008019000 */
[----:B-1----:R-:W-:Y:S01]  /*a390*/  NOP ;  /* 0x0000000000007918 */ /* 0x002fe20000000000 */
.L_x_73:
[----:B------:R-:W-:Y:S05]  /*a3a0*/  BSYNC B0 ;  /* 0x0000000000007941 */ /* 0x000fea0003800000 */
.L_x_72:
[----:B------:R-:W-:Y:S01]  /*a3b0*/  ISETP.LT.AND P4, PT, RZ, UR4, P3 ;  /* 0x00000004ff007c0c */ /* 0x000fe20009f81270 */
[----:B------:R-:W-:-:S12]  /*a3c0*/  BSSY B0, `(.L_x_77) ;  /* 0x0000030000007945 */ /* 0x000fd80003800000 */
[----:B------:R-:W-:Y:S05]  /*a3d0*/  @!P4 BRA `(.L_x_78) ;  /* 0x0000000000b8c947 */ /* 0x000fea0003800000 */
[----:B------:R-:W1:Y:S01]  /*a3e0*/  S2R R5, SR_CgaCtaId ;  /* 0x0000000000057919 */ /* 0x000e620000008800 */
[----:B------:R-:W-:-:S04]  /*a3f0*/  MOV R2, 0x400 ;  /* 0x0000040000027802 */ /* 0x000fc80000000f00 */
[----:B-1----:R-:W-:Y:S02]  /*a400*/  LEA R2, R5, R2, 0x18 ;  /* 0x0000000205027211 */ /* 0x002fe400078ec0ff */
[----:B------:R-:W-:-:S04]  /*a410*/  MOV R5, 0x1 ;  /* 0x0000000100057802 */ /* 0x000fc80000000f00 */
[----:B------:R-:W-:-:S04]  /*a420*/  SHF.L.U32 R5, R5, 0x1f, RZ ;  /* 0x0000001f05057819 */ /* 0x000fc800000006ff */
[----:B------:R-:W1:Y:S02]  /*a430*/  SYNCS.PHASECHK.TRANS64.TRYWAIT P0, [R2+URZ+0x15028], R5 ;  /* 0x01502805020075a7 */ /* 0x000e64000800017f */
[----:B-1----:R-:W-:Y:S05]  /*a440*/  @!P0 BRA `(.L_x_79) ;  /* 0x0000001000ac8947 */ /* 0x002fea0003800000 */
.L_x_112:
        /* <DEDUP_REMOVED lines=8> */
.L_x_80:
[----:B------:R-:W-:-:S04]  /*a4d0*/  LOP3.LUT P0, RZ, R0, 0x1f, RZ, 0xc0, !PT ;  /* 0x0000001f00ff7812 */ /* 0x000fc8000780c0ff */
[----:B------:R-:W-:-:S13]  /*a4e0*/  PLOP3.LUT P0, PT, P0, P2, PT, 0x2a, 0x0 ;  /* 0x000000000000781c */ /* 0x000fda0000704572 */
[----:B------:R-:W-:Y:S05]  /*a4f0*/  @P0 BRA `(.L_x_81) ;  /* 0x0000000000040947 */ /* 0x000fea0003800000 */
[----:B------:R-:W-:Y:S01]  /*a500*/  BPT.TRAP 0x1 ;  /* 0x000000040000795c */ /* 0x000fe20000300000 */
.L_x_81:
[----:B------:R-:W-:Y:S01]  /*a510*/  R2UR UR24, R2 ;  /* 0x00000000021872ca */ /* 0x000fe200000e0000 */
[----:B------:R-:W-:Y:S01]  /*a520*/  ULDC.64 UR6, c[0x0][0x198] ;  /* 0x0000660000067ab9 */ /* 0x000fe20000000a00 */
[----:B------:R-:W-:Y:S01]  /*a530*/  UMOV UR19, URZ ;  /* 0x0000003f00137c82 */ /* 0x000fe20008000000 */
[----:B------:R-:W-:Y:S01]  /*a540*/  UIADD3 UR6, UP0, UR6, 0x1f0, URZ ;  /* 0x000001f006067890 */ /* 0x000fe2000ff1e03f */
[----:B------:R-:W-:Y:S01]  /*a550*/  MOV R2, 0x1 ;  /* 0x0000000100027802 */ /* 0x000fe20000000f00 */
[----:B------:R-:W-:Y:S01]  /*a560*/  UMOV UR8, 0x0 ;  /* 0x0000000000087882 */ /* 0x000fe20000000000 */
[----:B------:R-:W-:Y:S01]  /*a570*/  UMOV UR9, 0x10000000 ;  /* 0x1000000000097882 */ /* 0x000fe20000000000 */
[----:B------:R-:W-:Y:S01]  /*a580*/  UIADD3.X UR7, URZ, UR7, URZ, UP0, !UPT ;  /* 0x000000073f077290 */ /* 0x000fe200087fe43f */
[----:B------:R-:W-:Y:S01]  /*a590*/  UMOV UR18, URZ ;  /* 0x0000003f00127c82 */ /* 0x000fe20008000000 */
[----:B------:R-:W-:Y:S01]  /*a5a0*/  UMOV UR34, 0x40 ;  /* 0x0000004000227882 */ /* 0x000fe20000000000 */
[----:B------:R-:W-:Y:S01]  /*a5b0*/  UMOV UR36, UR20 ;  /* 0x0000001400247c82 */ /* 0x000fe20008000000 */
[----:B------:R-:W-:-:S02]  /*a5c0*/  UMOV UR37, UR21 ;  /* 0x0000001500257c82 */ /* 0x000fc40008000000 */
[----:B------:R-:W-:Y:S02]  /*a5d0*/  UIADD3 UR16, UR24, 0x6000, URZ ;  /* 0x0000600018107890 */ /* 0x000fe4000fffe03f */
[----:B------:R-:W-:Y:S02]  /*a5e0*/  UIADD3 UR17, UR24, 0x15000, URZ ;  /* 0x0001500018117890 */ /* 0x000fe4000fffe03f */
[----:B------:R-:W-:Y:S02]  /*a5f0*/  UIADD3 UR32, UR24, 0x7000, URZ ;  /* 0x0000700018207890 */ /* 0x000fe4000fffe03f */
[----:B------:R-:W-:Y:S01]  /*a600*/  UIADD3 UR24, UR24, 0x8000, URZ ;  /* 0x0000800018187890 */ /* 0x000fe2000fffe03f */
[----:B------:R-:W-:Y:S02]  /*a610*/  UMOV UR35, UR19 ;  /* 0x0000001300237c82 */ /* 0x000fe40008000000 */
[----:B------:R-:W-:Y:S01]  /*a620*/  UMOV UR33, UR17 ;  /* 0x0000001100217c82 */ /* 0x000fe20008000000 */
[----:B------:R-:W-:Y:S01]  /*a630*/  UMOV UR26, 0x80 ;  /* 0x00000080001a7882 */ /* 0x000fe20000000000 */
[----:B------:R-:W-:Y:S01]  /*a640*/  UMOV UR28, UR20 ;  /* 0x00000014001c7c82 */ /* 0x000fe20008000000 */
[----:B------:R-:W-:Y:S01]  /*a650*/  UMOV UR29, UR21 ;  /* 0x00000015001d7c82 */ /* 0x000fe20008000000 */
[----:B------:R-:W-:Y:S01]  /*a660*/  UMOV UR27, UR19 ;  /* 0x00000013001b7c82 */ /* 0x000fe20008000000 */
[----:B------:R1:W-:Y:S01]  /*a670*/  UTMALDG.4D [UR16], [UR6], desc[UR8] ;  /* 0x00000810060075b4 */ /* 0x0003e20008019000 */
[----:B------:R-:W-:Y:S01]  /*a680*/  UMOV UR25, UR17 ;  /* 0x0000001100197c82 */ /* 0x000fe20008000000 */
[----:B------:R1:W-:Y:S01]  /*a690*/  UTMALDG.4D [UR32], [UR6], desc[UR8] ;  /* 0x00000820060075b4 */ /* 0x0003e20008019000 */
[----:B------:R1:W-:Y:S02]  /*a6a0*/  UTMALDG.4D [UR24], [UR6], desc[UR8] ;  /* 0x00000818060075b4 */ /* 0x0003e40008019000 */
[----:B-1----:R-:W-:Y:S01]  /*a6b0*/  NOP ;  /* 0x0000000000007918 */ /* 0x002fe20000000000 */
.L_x_78:
[----:B------:R-:W-:Y:S05]  /*a6c0*/  BSYNC B0 ;  /* 0x0000000000007941 */ /* 0x000fea0003800000 */
.L_x_77:
[----:B------:R-:W-:Y:S04]  /*a6d0*/  BSSY B0, `(.L_x_82) ;  /* 0x0000033000007945 */ /* 0x000fe80003800000 */
[----:B------:R-:W-:Y:S05]  /*a6e0*/  @!P3 BRA `(.L_x_83) ;  /* 0x0000000000c4b947 */ /* 0x000fea0003800000 */
[----:B------:R-:W1:Y:S01]  /*a6f0*/  S2R R5, SR_CgaCtaId ;  /* 0x0000000000057919 */ /* 0x000e620000008800 */
[----:B------:R-:W-:-:S04]  /*a700*/  MOV R4, 0x400 ;  /* 0x0000040000047802 */ /* 0x000fc80000000f00 */
[----:B-1----:R-:W-:Y:S01]  /*a710*/  LEA R6, R5, R4, 0x18 ;  /* 0x0000000405067211 */ /* 0x002fe200078ec0ff */
[----:B------:R-:W-:-:S03]  /*a720*/  IMAD.MOV.U32 R5, RZ, RZ, 0x1 ;  /* 0x00000001ff057424 */ /* 0x000fc600078e00ff */
[----:B------:R-:W-:Y:S02]  /*a730*/  LEA R4, R3, R6, 0x3 ;  /* 0x0000000603047211 */ /* 0x000fe400078e18ff */
[----:B------:R-:W-:-:S04]  /*a740*/  SHF.L.U32 R5, R5, 0x1f, RZ ;  /* 0x0000001f05057819 */ /* 0x000fc800000006ff */
[----:B------:R-:W1:Y:S02]  /*a750*/  SYNCS.PHASECHK.TRANS64.TRYWAIT P0, [R4+URZ+0x15060], R5 ;  /* 0x01506005040075a7 */ /* 0x000e64000800017f */
[----:B-1----:R-:W-:Y:S05]  /*a760*/  @!P0 BRA `(.L_x_84) ;  /* 0x0000000c00f88947 */ /* 0x002fea0003800000 */
.L_x_113:
        /* <DEDUP_REMOVED lines=8> */
.L_x_85:
[----:B------:R-:W-:-:S04]  /*a7f0*/  LOP3.LUT P0, RZ, R0, 0x1f, RZ, 0xc0, !PT ;  /* 0x0000001f00ff7812 */ /* 0x000fc8000780c0ff */
[----:B------:R-:W-:-:S13]  /*a800*/  PLOP3.LUT P0, PT, P0, P2, PT, 0x2a, 0x0 ;  /* 0x000000000000781c */ /* 0x000fda0000704572 */
[----:B------:R-:W-:Y:S05]  /*a810*/  @P0 BRA `(.L_x_86) ;  /* 0x0000000000040947 */ /* 0x000fea0003800000 */
[----:B------:R-:W-:Y:S01]  /*a820*/  BPT.TRAP 0x1 ;  /* 0x000000040000795c */ /* 0x000fe20000300000 */
.L_x_86:
[----:B------:R-:W-:Y:S01]  /*a830*/  R2UR UR32, R3 ;  /* 0x00000000032072ca */ /* 0x000fe200000e0000 */
[----:B------:R-:W-:Y:S01]  /*a840*/  ULDC.64 UR12, c[0x0][0x198] ;  /* 0x00006600000c7ab9 */ /* 0x000fe20000000a00 */
[----:B------:R-:W-:Y:S01]  /*a850*/  R2UR UR7, R6 ;  /* 0x00000000060772ca */ /* 0x000fe200000e0000 */
[----:B------:R-:W-:Y:S01]  /*a860*/  UIADD3 UR6, UP0, UR12, 0xf0, URZ ;  /* 0x000000f00c067890 */ /* 0x000fe2000ff1e03f */
[----:B------:R-:W-:Y:S01]  /*a870*/  R2UR UR35, R7 ;  /* 0x00000000072372ca */ /* 0x000fe200000e0000 */
[----:B------:R-:W-:Y:S01]  /*a880*/  UMOV UR8, 0x0 ;  /* 0x0000000000087882 */ /* 0x000fe20000000000 */
[----:B------:R-:W-:Y:S01]  /*a890*/  R2UR UR33, R4 ;  /* 0x00000000042172ca */ /* 0x000fe200000e0000 */
[----:B------:R-:W-:Y:S01]  /*a8a0*/  UMOV UR9, 0x10000000 ;  /* 0x1000000000097882 */ /* 0x000fe20000000000 */
[----:B------:R-:W-:Y:S01]  /*a8b0*/  UMOV UR34, URZ ;  /* 0x0000003f00227c82 */ /* 0x000fe20008000000 */
[----:B------:R-:W-:Y:S01]  /*a8c0*/  UMOV UR36, UR20 ;  /* 0x0000001400247c82 */ /* 0x000fe20008000000 */
[----:B------:R-:W-:Y:S01]  /*a8d0*/  UMOV UR37, UR21 ;  /* 0x0000001500257c82 */ /* 0x000fe20008000000 */
[----:B------:R-:W-:Y:S01]  /*a8e0*/  UMOV UR26, 0x40 ;  /* 0x00000040001a7882 */ /* 0x000fe20000000000 */
[----:B------:R-:W-:Y:S01]  /*a8f0*/  UMOV UR28, UR20 ;  /* 0x00000014001c7c82 */ /* 0x000fe20008000000 */
[----:B------:R-:W-:Y:S01]  /*a900*/  UMOV UR29, UR21 ;  /* 0x00000015001d7c82 */ /* 0x000fe20008000000 */
[----:B------:R-:W-:Y:S01]  /*a910*/  UMOV UR18, 0x80 ;  /* 0x0000008000127882 */ /* 0x000fe20000000000 */
[----:B------:R-:W-:-:S02]  /*a920*/  UIMAD UR32, UR32, 0x3000, UR7 ;  /* 0x00003000202078a4 */ /* 0x000fc4000f8e0207 */
[----:B------:R-:W-:Y:S02]  /*a930*/  UIADD3 UR35, UR11, UR35, URZ ;  /* 0x000000230b237290 */ /* 0x000fe4000fffe03f */
[----:B------:R-:W-:Y:S02]  /*a940*/  UIADD3 UR33, UR33, 0x15050, URZ ;  /* 0x0001505021217890 */ /* 0x000fe4000fffe03f */
[----:B------:R-:W-:Y:S02]  /*a950*/  UIADD3.X UR7, URZ, UR13, URZ, UP0, !UPT ;  /* 0x0000000d3f077290 */ /* 0x000fe400087fe43f */
[----:B------:R-:W-:Y:S02]  /*a960*/  UIADD3 UR24, UR32, 0x1000, URZ ;  /* 0x0000100020187890 */ /* 0x000fe4000fffe03f */
[----:B------:R-:W-:Y:S01]  /*a970*/  UIADD3 UR16, UR32, 0x2000, URZ ;  /* 0x0000200020107890 */ /* 0x000fe2000fffe03f */
[----:B------:R-:W-:Y:S01]  /*a980*/  UMOV UR25, UR33 ;  /* 0x0000002100197c82 */ /* 0x000fe20008000000 */
[----:B------:R-:W-:Y:S01]  /*a990*/  UMOV UR27, UR35 ;  /* 0x00000023001b7c82 */ /* 0x000fe20008000000 */
[----:B------:R-:W-:-:S02]  /*a9a0*/  UMOV UR17, UR33 ;  /* 0x0000002100117c82 */ /* 0x000fc40008000000 */
[----:B------:R1:W-:Y:S01]  /*a9b0*/  UTMALDG.4D [UR32], [UR6], desc[UR8] ;  /* 0x00000820060075b4 */ /* 0x0003e20008019000 */
[----:B------:R-:W-:Y:S01]  /*a9c0*/  UMOV UR19, UR35 ;  /* 0x0000002300137c82 */ /* 0x000fe20008000000 */
[----:B------:R1:W-:Y:S02]  /*a9d0*/  UTMALDG.4D [UR24], [UR6], desc[UR8] ;  /* 0x00000818060075b4 */ /* 0x0003e40008019000 */
[----:B------:R1:W-:Y:S02]  /*a9e0*/  UTMALDG.4D [UR16], [UR6], desc[UR8] ;  /* 0x00000810060075b4 */ /* 0x0003e40008019000 */
[----:B-1----:R-:W-:Y:S01]  /*a9f0*/  NOP ;  /* 0x0000000000007918 */ /* 0x002fe20000000000 */
.L_x_83:
[----:B------:R-:W-:Y:S05]  /*aa00*/  BSYNC B0 ;  /* 0x0000000000007941 */ /* 0x000fea0003800000 */
.L_x_82:
[----:B------:R-:W-:Y:S01]  /*aa10*/  BSSY B0, `(.L_x_87) ;  /* 0x0000027000007945 */ /* 0x000fe20003800000 */
[----:B------:R-:W-:-:S03]  /*aa20*/  MOV R8, RZ ;  /* 0x000000ff00087202 */ /* 0x000fc60000000f00 */
        /* <DEDUP_REMOVED lines=9> */
.L_x_114:
        /* <DEDUP_REMOVED lines=8> */
.L_x_90:
[----:B------:R-:W-:-:S04]  /*ab40*/  LOP3.LUT P0, RZ, R0, 0x1f, RZ, 0xc0, !PT ;  /* 0x0000001f00ff7812 */ /* 0x000fc8000780c0ff */
[----:B------:R-:W-:-:S13]  /*ab50*/  PLOP3.LUT P0, PT, P0, P2, PT, 0x2a, 0x0 ;  /* 0x000000000000781c */ /* 0x000fda0000704572 */
[----:B------:R-:W-:Y:S05]  /*ab60*/  @P0 BRA `(.L_x_91) ;  /* 0x0000000000040947 */ /* 0x000fea0003800000 */
[----:B------:R-:W-:Y:S01]  /*ab70*/  BPT.TRAP 0x1 ;  /* 0x000000040000795c */ /* 0x000fe20000300000 */
.L_x_91:
[C---:B------:R-:W-:Y:S01]  /*ab80*/  IMAD R5, R2.reuse, 0x3000, R5 ;  /* 0x0000300002057824 */ /* 0x040fe200078e0205 */
[----:B------:R-:W-:Y:S01]  /*ab90*/  R2UR UR17, R3 ;  /* 0x00000000031172ca */ /* 0x000fe200000e0000 */
[----:B------:R-:W-:Y:S01]  /*aba0*/  ULDC.64 UR6, c[0x0][0x198] ;  /* 0x0000660000067ab9 */ /* 0x000fe20000000a00 */
[----:B------:R-:W-:Y:S01]  /*abb0*/  UMOV UR8, 0x0 ;  /* 0x0000000000087882 */ /* 0x000fe20000000000 */
[----:B------:R-:W-:Y:S01]  /*abc0*/  UIADD3 UR6, UP0, UR6, 0x2f0, URZ ;  /* 0x000002f006067890 */ /* 0x000fe2000ff1e03f */
[----:B------:R-:W-:Y:S01]  /*abd0*/  R2UR UR16, R5 ;  /* 0x00000000051072ca */ /* 0x000fe200000e0000 */
[----:B------:R-:W-:Y:S01]  /*abe0*/  UMOV UR9, 0x10000000 ;  /* 0x1000000000097882 */ /* 0x000fe20000000000 */
[----:B------:R-:W-:Y:S01]  /*abf0*/  UMOV UR18, URZ ;  /* 0x0000003f00127c82 */ /* 0x000fe20008000000 */
[----:B------:R-:W-:Y:S01]  /*ac00*/  UIADD3.X UR7, URZ, UR7, URZ, UP0, !UPT ;  /* 0x000000073f077290 */ /* 0x000fe200087fe43f */
[----:B------:R-:W-:Y:S01]  /*ac10*/  MOV R8, 0x1 ;  /* 0x0000000100087802 */ /* 0x000fe20000000f00 */
[----:B------:R-:W-:Y:S01]  /*ac20*/  UMOV UR19, URZ ;  /* 0x0000003f00137c82 */ /* 0x000fe20008000000 */
[----:B------:R-:W-:-:S03]  /*ac30*/  VIADD R2, R2, 0x1 ;  /* 0x0000000102027836 */ /* 0x000fc60000000000 */
[----:B------:R-:W-:-:S04]  /*ac40*/  UIADD3 UR17, UR17, 0x15000, URZ ;  /* 0x0001500011117890 */ /* 0x000fc8000fffe03f */
[----:B------:R-:W-:-:S09]  /*ac50*/  UIADD3 UR16, UR16, 0x6000, URZ ;  /* 0x0000600010107890 */ /* 0x000fd2000fffe03f */
[----:B------:R1:W-:Y:S02]  /*ac60*/  UTMALDG.4D [UR16], [UR6], desc[UR8] ;  /* 0x00000810060075b4 */ /* 0x0003e40008019000 */
[----:B-1----:R-:W-:Y:S01]  /*ac70*/  NOP ;  /* 0x0000000000007918 */ /* 0x002fe20000000000 */
.L_x_88:
[----:B------:R-:W-:Y:S05]  /*ac80*/  BSYNC B0 ;  /* 0x0000000000007941 */ /* 0x000fea0003800000 */
.L_x_87:
[----:B------:R-:W-:-:S04]  /*ac90*/  MOV R3, UR4 ;  /* 0x0000000400037c02 */ /* 0x000fc80008000f00 */
[----:B------:R-:W-:-:S13]  /*aca0*/  ISETP.GE.AND P0, PT, R3, 0x2, PT ;  /* 0x000000020300780c */ /* 0x000fda0003f06270 */
[----:B------:R-:W-:Y:S05]  /*acb0*/  @!P0 EXIT ;  /* 0x000000000000894d */ /* 0x000fea0003800000 */
[----:B------:R-:W-:Y:S01]  /*acc0*/  USHF.L.U32 UR6, UR4, 0x1, URZ ;  /* 0x0000000104067899 */ /* 0x000fe2000800063f */
[----:B------:R-:W-:Y:S01]  /*acd0*/  IMAD.U32 R3, RZ, RZ, UR5 ;  /* 0x00000005ff037e24 */ /* 0x000fe2000f8e00ff */
[----:B------:R-:W-:Y:S01]  /*ace0*/  LOP3.LUT P0, RZ, R0, 0x1f, RZ, 0xc0, !PT ;  /* 0x0000001f00ff7812 */ /* 0x000fe2000780c0ff */
[----:B------:R-:W-:Y:S01]  /*acf0*/  BSSY B0, `(.L_x_92) ;  /* 0x0000064000007945 */ /* 0x000fe20003800000 */
[----:B------:R-:W-:Y:S02]  /*ad00*/  MOV R0, 0x1 ;  /* 0x0000000100007802 */ /* 0x000fe40000000f00 */
[----:B------:R-:W-:Y:S01]  /*ad10*/  PLOP3.LUT P0, PT, P0, P2, PT, 0x2a, 0x0 ;  /* 0x000000000000781c */ /* 0x000fe20000704572 */
[----:B------:R-:W-:Y:S01]  /*ad20*/  IMAD.U32 R9, RZ, RZ, UR6 ;  /* 0x00000006ff097e24 */ /* 0x000fe2000f8e00ff */
[----:B------:R-:W-:-:S11]  /*ad30*/  LOP3.LUT R3, R3, 0x2, RZ, 0xfc, !PT ;  /* 0x0000000203037812 */ /* 0x000fd600078efcff */
.L_x_103:
[----:B------:R-:W-:Y:S04]  /*ad40*/  BSSY B1, `(.L_x_93) ;  /* 0x0000033000017945 */ /* 0x000fe80003800000 */
[----:B------:R-:W-:Y:S05]  /*ad50*/  @!P3 BRA `(.L_x_94) ;  /* 0x0000000000c4b947 */ /* 0x000fea0003800000 */
[----:B------:R-:W1:Y:S01]  /*ad60*/  S2R R5, SR_CgaCtaId ;  /* 0x0000000000057919 */ /* 0x000e620000008800 */
[----:B------:R-:W-:-:S04]  /*ad70*/  MOV R4, 0x400 ;  /* 0x0000040000047802 */ /* 0x000fc80000000f00 */
[----:B-1----:R-:W-:Y:S02]  /*ad80*/  LEA R5, R5, R4, 0x18 ;  /* 0x0000000405057211 */ /* 0x002fe400078ec0ff */
[----:B------:R-:W-:Y:S02]  /*ad90*/  SHF.L.U32 R4, R0, 0x1f, RZ ;  /* 0x0000001f00047819 */ /* 0x000fe400000006ff */
[----:B------:R-:W-:-:S04]  /*ada0*/  LEA R7, R2, R5, 0x3 ;  /* 0x0000000502077211 */ /* 0x000fc800078e18ff */
[----:B------:R-:W1:Y:S02]  /*adb0*/  SYNCS.PHASECHK.TRANS64.TRYWAIT P4, [R7+URZ+0x15028], R4 ;  /* 0x01502804070075a7 */ /* 0x000e64000808017f */
[----:B-1----:R-:W-:Y:S05]  /*adc0*/  @!P4 BRA `(.L_x_95) ;  /* 0x000000080088c947 */ /* 0x002fea0003800000 */
.L_x_115:
[----:B-1----:R-:W-:-:S04]  /*add0*/  @P2 IMAD.MOV.U32 R4, RZ, RZ, 0x3000 ;  /* 0x00003000ff042424 */ /* 0x002fc800078e00ff */
[----:B------:R1:W-:Y:S02]  /*ade0*/  @P2 SYNCS.ARRIVE.TRANS64 RZ, [R7+URZ+0x15000], R4 ;  /* 0x0150000407ff29a7 */ /* 0x0003e4000800003f */
[----:B-1----:R-:W-:-:S04]  /*adf0*/  PRMT R4, R3, 0x9910, RZ ;  /* 0x0000991003047816 */ /* 0x002fc800000000ff */
[----:B------:R-:W-:-:S13]  /*ae00*/  ISETP.NE.AND P4, PT, R4, 0x2, PT ;  /* 0x000000020400780c */ /* 0x000fda0003f85270 */
[----:B------:R-:W-:Y:S05]  /*ae10*/  @P4 BRA `(.L_x_96) ;  /* 0x0000000000044947 */ /* 0x000fea0003800000 */
[----:B------:R-:W-:Y:S01]  /*ae20*/  BPT.TRAP 0x1 ;  /* 0x000000040000795c */ /* 0x000fe20000300000 */
.L_x_96:
[----:B------:R-:W-:Y:S05]  /*ae30*/  @P0 BRA `(.L_x_97) ;  /* 0x0000000000040947 */ /* 0x000fea0003800000 */
[----:B------:R-:W-:Y:S01]  /*ae40*/  BPT.TRAP 0x1 ;  /* 0x000000040000795c */ /* 0x000fe20000300000 */
.L_x_97:
[----:B------:R-:W-:Y:S01]  /*ae50*/  IMAD R5, R2, 0x3000, R5 ;  /* 0x0000300002057824 */ /* 0x000fe200078e0205 */
[----:B------:R-:W-:Y:S01]  /*ae60*/  R2UR UR17, R7 ;  /* 0x00000000071172ca */ /* 0x000fe200000e0000 */
[----:B------:R-:W-:Y:S01]  /*ae70*/  ULDC.64 UR6, c[0x0][0x198] ;  /* 0x0000660000067ab9 */ /* 0x000fe20000000a00 */
[----:B------:R-:W-:Y:S01]  /*ae80*/  R2UR UR19, R8 ;  /* 0x00000000081372ca */ /* 0x000fe200000e0000 */
[----:B------:R-:W-:Y:S01]  /*ae90*/  UIADD3 UR6, UP0, UR6, 0x1f0, URZ ;  /* 0x000001f006067890 */ /* 0x000fe2000ff1e03f */
[----:B------:R-:W-:Y:S01]  /*aea0*/  R2UR UR24, R5 ;  /* 0x00000000051872ca */ /* 0x000fe200000e0000 */
[----:B------:R-:W-:Y:S01]  /*aeb0*/  UMOV UR8, 0x0 ;  /* 0x0000000000087882 */ /* 0x000fe20000000000 */
[----:B------:R-:W-:Y:S01]  /*aec0*/  UMOV UR9, 0x10000000 ;  /* 0x1000000000097882 */ /* 0x000fe20000000000 */
[----:B------:R-:W-:Y:S01]  /*aed0*/  UIADD3.X UR7, URZ, UR7, URZ, UP0, !UPT ;  /* 0x000000073f077290 */ /* 0x000fe200087fe43f */
[----:B------:R-:W-:Y:S01]  /*aee0*/  IADD3 R2, R2, 0x1, RZ ;  /* 0x0000000102027810 */ /* 0x000fe20007ffe0ff */
[----:B------:R-:W-:Y:S01]  /*aef0*/  UMOV UR18, URZ ;  /* 0x0000003f00127c82 */ /* 0x000fe20008000000 */
[----:B------:R-:W-:Y:S01]  /*af00*/  UMOV UR34, 0x40 ;  /* 0x0000004000227882 */ /* 0x000fe20000000000 */
[----:B------:R-:W-:Y:S01]  /*af10*/  UMOV UR36, UR20 ;  /* 0x0000001400247c82 */ /* 0x000fe20008000000 */
[----:B------:R-:W-:Y:S01]  /*af20*/  UMOV UR37, UR21 ;  /* 0x0000001500257c82 */ /* 0x000fe20008000000 */
[----:B------:R-:W-:Y:S01]  /*af30*/  UIADD3 UR17, UR17, 0x15000, URZ ;  /* 0x0001500011117890 */ /* 0x000fe2000fffe03f */
[----:B------:R-:W-:Y:S01]  /*af40*/  ISETP.NE.AND P4, PT, R2, 0x5, PT ;  /* 0x000000050200780c */ /* 0x000fe20003f85270 */
[----:B------:R-:W-:-:S02]  /*af50*/  USHF.L.U32 UR19, UR19, 0x6, URZ ;  /* 0x0000000613137899 */ /* 0x000fc4000800063f */
[----:B------:R-:W-:Y:S01]  /*af60*/  UIADD3 UR16, UR24, 0x6000, URZ ;  /* 0x0000600018107890 */ /* 0x000fe2000fffe03f */
[----:B------:R-:W-:Y:S01]  /*af70*/  SEL R5, RZ, 0x1, P4 ;  /* 0x00000001ff057807 */ /* 0x000fe20002000000 */
[----:B------:R-:W-:Y:S01]  /*af80*/  UIADD3 UR32, UR24, 0x7000, URZ ;  /* 0x0000700018207890 */ /* 0x000fe2000fffe03f */
[----:B------:R-:W-:Y:S01]  /*af90*/  SEL R2, R2, RZ, P4 ;  /* 0x000000ff02027207 */ /* 0x000fe20002000000 */
[----:B------:R-:W-:Y:S01]  /*afa0*/  UIADD3 UR24, UR24, 0x8000, URZ ;  /* 0x0000800018187890 */ /* 0x000fe2000fffe03f */
[----:B------:R-:W-:Y:S01]  /*afb0*/  LOP3.LUT R0, R0, R5, RZ, 0x3c, !PT ;  /* 0x0000000500007212 */ /* 0x000fe200078e3cff */
[----:B------:R-:W-:Y:S01]  /*afc0*/  UMOV UR33, UR17 ;  /* 0x0000001100217c82 */ /* 0x000fe20008000000 */
[----:B------:R-:W-:Y:S01]  /*afd0*/  UMOV UR35, UR19 ;  /* 0x0000001300237c82 */ /* 0x000fe20008000000 */
[----:B------:R-:W-:Y:S01]  /*afe0*/  UMOV UR26, 0x80 ;  /* 0x00000080001a7882 */ /* 0x000fe20000000000 */
[----:B------:R-:W-:Y:S01]  /*aff0*/  UMOV UR28, UR20 ;  /* 0x00000014001c7c82 */ /* 0x000fe20008000000 */
[----:B------:R-:W-:Y:S01]  /*b000*/  UMOV UR29, UR21 ;  /* 0x00000015001d7c82 */ /* 0x000fe20008000000 */
[----:B------:R-:W-:Y:S01]  /*b010*/  UMOV UR25, UR17 ;  /* 0x0000001100197c82 */ /* 0x000fe20008000000 */
[----:B------:R-:W-:Y:S01]  /*b020*/  UMOV UR27, UR19 ;  /* 0x00000013001b7c82 */ /* 0x000fe20008000000 */
[----:B------:R1:W-:Y:S01]  /*b030*/  UTMALDG.4D [UR16], [UR6], desc[UR8] ;  /* 0x00000810060075b4 */ /* 0x0003e20008019000 */
[----:B------:R1:W-:Y:S01]  /*b040*/  UTMALDG.4D [UR32], [UR6], desc[UR8] ;  /* 0x00000820060075b4 */ /* 0x0003e20008019000 */
[----:B------:R1:W-:Y:S02]  /*b050*/  UTMALDG.4D [UR24], [UR6], desc[UR8] ;  /* 0x00000818060075b4 */ /* 0x0003e40008019000 */
[----:B-1----:R-:W-:Y:S01]  /*b060*/  NOP ;  /* 0x0000000000007918 */ /* 0x002fe20000000000 */
.L_x_94:
[----:B------:R-:W-:Y:S05]  /*b070*/  BSYNC B1 ;  /* 0x0000000000017941 */ /* 0x000fea0003800000 */
.L_x_93:
[----:B------:R-:W-:Y:S01]  /*b080*/  ISETP.LT.OR P4, PT, R9, 0x4, !P3 ;  /* 0x000000040900780c */ /* 0x000fe20005f81670 */
[----:B------:R-:W-:-:S12]  /*b090*/  BSSY B1, `(.L_x_98) ;  /* 0x0000026000017945 */ /* 0x000fd80003800000 */
[----:B------:R-:W-:Y:S05]  /*b0a0*/  @P4 BRA `(.L_x_99) ;  /* 0x0000000000904947 */ /* 0x000fea0003800000 */
[----:B------:R-:W1:Y:S01]  /*b0b0*/  S2R R5, SR_CgaCtaId ;  /* 0x0000000000057919 */ /* 0x000e620000008800 */
[----:B------:R-:W-:Y:S02]  /*b0c0*/  MOV R4, 0x400 ;  /* 0x0000040000047802 */ /* 0x000fe40000000f00 */
[----:B------:R-:W-:Y:S02]  /*b0d0*/  SHF.L.U32 R7, R0, 0x1f, RZ ;  /* 0x0000001f00077819 */ /* 0x000fe400000006ff */
[----:B-1----:R-:W-:-:S05]  /*b0e0*/  LEA R5, R5, R4, 0x18 ;  /* 0x0000000405057211 */ /* 0x002fca00078ec0ff */
[----:B------:R-:W-:-:S04]  /*b0f0*/  IMAD R4, R2, 0x8, R5 ;  /* 0x0000000802047824 */ /* 0x000fc800078e0205 */
[----:B------:R-:W1:Y:S02]  /*b100*/  SYNCS.PHASECHK.TRANS64.TRYWAIT P4, [R4+URZ+0x15028], R7 ;  /* 0x01502807040075a7 */ /* 0x000e64000808017f */
[----:B-1----:R-:W-:Y:S05]  /*b110*/  @!P4 BRA `(.L_x_100) ;  /* 0x0000000400c8c947 */ /* 0x002fea0003800000 */
.L_x_116:
[----:B------:R-:W-:Y:S02]  /*b120*/  PRMT R6, R3, 0x9910, RZ ;  /* 0x0000991003067816 */ /* 0x000fe400000000ff */
[----:B-1----:R-:W-:Y:S02]  /*b130*/  @P1 MOV R7, 0x3000 ;  /* 0x0000300000071802 */ /* 0x002fe40000000f00 */
[----:B------:R-:W-:Y:S02]  /*b140*/  ISETP.NE.AND P4, PT, R6, 0x2, PT ;  /* 0x000000020600780c */ /* 0x000fe40003f85270 */
[----:B------:R1:W-:Y:S11]  /*b150*/  @P1 SYNCS.ARRIVE.TRANS64 RZ, [R4+URZ+0x15000], R7 ;  /* 0x0150000704ff19a7 */ /* 0x0003f6000800003f */
[----:B-1----:R-:W-:Y:S05]  /*b160*/  @P4 BRA `(.L_x_101) ;  /* 0x0000000000044947 */ /* 0x002fea0003800000 */
[----:B------:R-:W-:Y:S01]  /*b170*/  BPT.TRAP 0x1 ;  /* 0x000000040000795c */ /* 0x000fe20000300000 */
.L_x_101:
[----:B------:R-:W-:Y:S05]  /*b180*/  @P0 BRA `(.L_x_102) ;  /* 0x0000000000040947 */ /* 0x000fea0003800000 */
[----:B------:R-:W-:Y:S01]  /*b190*/  BPT.TRAP 0x1 ;  /* 0x000000040000795c */ /* 0x000fe20000300000 */
.L_x_102:
        /* <DEDUP_REMOVED lines=9> */
[----:B------:R-:W-:Y:S01]  /*b230*/  VIADD R2, R2, 0x1 ;  /* 0x0000000102027836 */ /* 0x000fe20000000000 */
[----:B------:R-:W-:Y:S01]  /*b240*/  UMOV UR19, URZ ;  /* 0x0000003f00137c82 */ /* 0x000fe20008000000 */
[----:B------:R-:W-:-:S03]  /*b250*/  IADD3 R8, R8, 0x1, RZ ;  /* 0x0000000108087810 */ /* 0x000fc60007ffe0ff */
[----:B------:R-:W-:Y:S01]  /*b260*/  UIADD3 UR17, UR17, 0x15000, URZ ;  /* 0x0001500011117890 */ /* 0x000fe2000fffe03f */
[C---:B------:R-:W-:Y:S01]  /*b270*/  ISETP.NE.AND P4, PT, R2.reuse, 0x5, PT ;  /* 0x000000050200780c */ /* 0x040fe20003f85270 */
[----:B------:R-:W-:Y:S02]  /*b280*/  USHF.L.U32 UR18, UR18, 0x6, URZ ;  /* 0x0000000612127899 */ /* 0x000fe4000800063f */
[----:B------:R-:W-:Y:S01]  /*b290*/  UIADD3 UR16, UR16, 0x6000, URZ ;  /* 0x0000600010107890 */ /* 0x000fe2000fffe03f */
[----:B------:R-:W-:Y:S02]  /*b2a0*/  SEL R5, RZ, 0x1, P4 ;  /* 0x00000001ff057807 */ /* 0x000fe40002000000 */
[----:B------:R-:W-:Y:S02]  /*b2b0*/  SEL R2, R2, RZ, P4 ;  /* 0x000000ff02027207 */ /* 0x000fe40002000000 */
[----:B------:R-:W-:-:S04]  /*b2c0*/  LOP3.LUT R0, R0, R5, RZ, 0x3c, !PT ;  /* 0x0000000500007212 */ /* 0x000fc800078e3cff */
[----:B------:R1:W-:Y:S02]  /*b2d0*/  UTMALDG.4D [UR16], [UR6], desc[UR8] ;  /* 0x00000810060075b4 */ /* 0x0003e40008019000 */
[----:B-1----:R-:W-:Y:S01]  /*b2e0*/  NOP ;  /* 0x0000000000007918 */ /* 0x002fe20000000000 */
.L_x_99:
[----:B------:R-:W-:Y:S05]  /*b2f0*/  BSYNC B1 ;  /* 0x0000000000017941 */ /* 0x000fea0003800000 */
.L_x_98:
[C---:B------:R-:W-:Y:S01]  /*b300*/  ISETP.GT.AND P4, PT, R9.reuse, 0x4, PT ;  /* 0x000000040900780c */ /* 0x040fe20003f84270 */
[----:B------:R-:W-:-:S12]  /*b310*/  VIADD R9, R9, 0xfffffffe ;  /* 0xfffffffe09097836 */ /* 0x000fd80000000000 */
[----:B------:R-:W-:Y:S05]  /*b320*/  @P4 BRA `(.L_x_103) ;  /* 0xfffffff800844947 */ /* 0x000fea000383ffff */
[----:B------:R-:W-:Y:S05]  /*b330*/  BSYNC B0 ;  /* 0x0000000000007941 */ /* 0x000fea0003800000 */
.L_x_92:
[----:B------:R-:W-:Y:S05]  /*b340*/  EXIT ;  /* 0x000000000000794d */ /* 0x000fea0003800000 */
.L_x_15:
[----:B-1----:R-:W-:-:S04]  /*b350*/  MOV R6, UR8 ;  /* 0x0000000800067c02 */ /* 0x002fc80008000f00 */
[----:B------:R1:W2:Y:S03]  /*b360*/  SYNCS.PHASECHK.TRANS64.TRYWAIT P1, [R6+URZ+0x15050], R7 ;  /* 0x01505007060075a7 */ /* 0x0002a6000802017f */
[----:B--2---:R-:W-:Y:S05]  /*b370*/  @!P1 NANOSLEEP.SYNCS 0x989680 ;  /* 0x009896800000995d */ /* 0x004fea0003900000 */
[----:B------:R-:W2:Y:S02]  /*b380*/  @!P1 SYNCS.PHASECHK.TRANS64 P1, [R6+URZ+0x15050], R7 ;  /* 0x01505007060095a7 */ /* 0x000ea4000802007f */
[----:B--2---:R-:W-:Y:S05]  /*b390*/  @!P1 BRA `(.L_x_15) ;  /* 0xfffffffc00ec9947 */ /* 0x004fea000383ffff */
[----:B------:R-:W-:Y:S05]  /*b3a0*/  BRA `(.L_x_104) ;  /* 0xffffff5800d07947 */ /* 0x000fea000383ffff */
.L_x_17:
[----:B-1----:R-:W-:-:S04]  /*b3b0*/  IMAD.U32 R4, RZ, RZ, UR38 ;  /* 0x00000026ff047e24 */ /* 0x002fc8000f8e00ff */
[----:B------:R1:W2:Y:S03]  /*b3c0*/  SYNCS.PHASECHK.TRANS64.TRYWAIT P1, [R4+URZ+0x15000], R11 ;  /* 0x0150000b040075a7 */ /* 0x0002a6000802017f */
[----:B--2---:R-:W-:Y:S05]  /*b3d0*/  @!P1 NANOSLEEP.SYNCS 0x989680 ;  /* 0x009896800000995d */ /* 0x004fea0003900000 */
[----:B------:R-:W2:Y:S02]  /*b3e0*/  @!P1 SYNCS.PHASECHK.TRANS64 P1, [R4+URZ+0x15000], R11 ;  /* 0x0150000b040095a7 */ /* 0x000ea4000802007f */
[----:B--2---:R-:W-:Y:S05]  /*b3f0*/  @!P1 BRA `(.L_x_17) ;  /* 0xfffffffc00ec9947 */ /* 0x004fea000383ffff */
[----:B------:R-:W-:Y:S05]  /*b400*/  BRA `(.L_x_105) ;  /* 0xffffff5800dc7947 */ /* 0x000fea000383ffff */
.L_x_18:
[----:B-1----:R-:W-:-:S04]  /*b410*/  MOV R4, UR32 ;  /* 0x0000002000047c02 */ /* 0x002fc80008000f00 */
[----:B------:R1:W2:Y:S03]  /*b420*/  SYNCS.PHASECHK.TRANS64.TRYWAIT P1, [R4+URZ+-0x8], R3 ;  /* 0xfffff803040075a7 */ /* 0x0002a6000802017f */
[----:B--2---:R-:W-:Y:S05]  /*b430*/  @!P1 NANOSLEEP.SYNCS 0x989680 ;  /* 0x009896800000995d */ /* 0x004fea0003900000 */
[----:B------:R-:W2:Y:S02]  /*b440*/  @!P1 SYNCS.PHASECHK.TRANS64 P1, [R4+URZ+-0x8], R3 ;  /* 0xfffff803040095a7 */ /* 0x000ea4000802007f */
[----:B--2---:R-:W-:Y:S05]  /*b450*/  @!P1 BRA `(.L_x_18) ;  /* 0xfffffffc00ec9947 */ /* 0x004fea000383ffff */
[----:B------:R-:W-:Y:S05]  /*b460*/  BRA `(.L_x_106) ;  /* 0xffffff5800d87947 */ /* 0x000fea000383ffff */
.L_x_20:
[----:B-1----:R-:W-:-:S04]  /*b470*/  IMAD.U32 R16, RZ, RZ, UR38 ;  /* 0x00000026ff107e24 */ /* 0x002fc8000f8e00ff */
[----:B------:R1:W2:Y:S03]  /*b480*/  SYNCS.PHASECHK.TRANS64.TRYWAIT P1, [R16+URZ+0x15008], R11 ;  /* 0x0150080b100075a7 */ /* 0x0002a6000802017f */
[----:B--2---:R-:W-:Y:S05]  /*b490*/  @!P1 NANOSLEEP.SYNCS 0x989680 ;  /* 0x009896800000995d */ /* 0x004fea0003900000 */
[----:B------:R-:W2:Y:S02]  /*b4a0*/  @!P1 SYNCS.PHASECHK.TRANS64 P1, [R16+URZ+0x15008], R11 ;  /* 0x0150080b100095a7 */ /* 0x000ea4000802007f */
[----:B--2---:R-:W-:Y:S05]  /*b4b0*/  @!P1 BRA `(.L_x_20) ;  /* 0xfffffffc00ec9947 */ /* 0x004fea000383ffff */
[----:B------:R-:W-:Y:S05]  /*b4c0*/  BRA `(.L_x_107) ;  /* 0xffffff7800807947 */ /* 0x000fea000383ffff */
.L_x_25:
[----:B-1----:R-:W-:-:S04]  /*b4d0*/  MOV R9, UR7 ;  /* 0x0000000700097c02 */ /* 0x002fc80008000f00 */
[----:B------:R1:W2:Y:S03]  /*b4e0*/  SYNCS.PHASECHK.TRANS64.TRYWAIT P3, [R9+URZ+0x15000], R8 ;  /* 0x01500008090075a7 */ /* 0x0002a6000806017f */
[----:B--2---:R-:W-:Y:S05]  /*b4f0*/  @!P3 NANOSLEEP.SYNCS 0x989680 ;  /* 0x009896800000b95d */ /* 0x004fea0003900000 */
[----:B------:R-:W2:Y:S02]  /*b500*/  @!P3 SYNCS.PHASECHK.TRANS64 P3, [R9+URZ+0x15000], R8 ;  /* 0x015000080900b5a7 */ /* 0x000ea4000806007f */
[----:B--2---:R-:W-:Y:S05]  /*b510*/  @!P3 BRA `(.L_x_25) ;  /* 0xfffffffc00ecb947 */ /* 0x004fea000383ffff */
[----:B------:R-:W-:Y:S05]  /*b520*/  BRA `(.L_x_108) ;  /* 0xffffff7c000c7947 */ /* 0x000fea000383ffff */
.L_x_29:
[----:B-1----:R-:W-:-:S04]  /*b530*/  IMAD.U32 R15, RZ, RZ, UR6 ;  /* 0x00000006ff0f7e24 */ /* 0x002fc8000f8e00ff */
[----:B------:R1:W2:Y:S03]  /*b540*/  SYNCS.PHASECHK.TRANS64.TRYWAIT P3, [R15+URZ+0x15000], R128 ;  /* 0x015000800f0075a7 */ /* 0x0002a6000806017f */
[----:B--2---:R-:W-:Y:S05]  /*b550*/  @!P3 NANOSLEEP.SYNCS 0x989680 ;  /* 0x009896800000b95d */ /* 0x004fea0003900000 */
[----:B------:R-:W2:Y:S02]  /*b560*/  @!P3 SYNCS.PHASECHK.TRANS64 P3, [R15+URZ+0x15000], R128 ;  /* 0x015000800f00b5a7 */ /* 0x000ea4000806007f */
[----:B--2---:R-:W-:Y:S05]  /*b570*/  @!P3 BRA `(.L_x_29) ;  /* 0xfffffffc00ecb947 */ /* 0x004fea000383ffff */
[----:B------:R-:W-:Y:S05]  /*b580*/  BRA `(.L_x_28) ;  /* 0xffffff9c00087947 */ /* 0x000fea000383ffff */
.L_x_37:
[----:B-1----:R-:W-:-:S04]  /*b590*/  MOV R9, UR10 ;  /* 0x0000000a00097c02 */ /* 0x002fc80008000f00 */
[----:B------:R1:W2:Y:S03]  /*b5a0*/  SYNCS.PHASECHK.TRANS64.TRYWAIT P3, [R9+URZ+0x15000], R8 ;  /* 0x01500008090075a7 */ /* 0x0002a6000806017f */
[----:B--2---:R-:W-:Y:S05]  /*b5b0*/  @!P3 NANOSLEEP.SYNCS 0x989680 ;  /* 0x009896800000b95d */ /* 0x004fea0003900000 */
[----:B------:R-:W2:Y:S02]  /*b5c0*/  @!P3 SYNCS.PHASECHK.TRANS64 P3, [R9+URZ+0x15000], R8 ;  /* 0x015000080900b5a7 */ /* 0x000ea4000806007f */
[----:B--2---:R-:W-:Y:S05]  /*b5d0*/  @!P3 BRA `(.L_x_37) ;  /* 0xfffffffc00ecb947 */ /* 0x004fea000383ffff */
[----:B------:R-:W-:Y:S05]  /*b5e0*/  BRA `(.L_x_109) ;  /* 0xffffff9c00d47947 */ /* 0x000fea000383ffff */
.L_x_41:
[----:B-1----:R-:W-:-:S04]  /*b5f0*/  IMAD.U32 R17, RZ, RZ, UR6 ;  /* 0x00000006ff117e24 */ /* 0x002fc8000f8e00ff */
[----:B------:R1:W2:Y:S03]  /*b600*/  SYNCS.PHASECHK.TRANS64.TRYWAIT P3, [R17+URZ+0x15000], R16 ;  /* 0x01500010110075a7 */ /* 0x0002a6000806017f */
[----:B--2---:R-:W-:Y:S05]  /*b610*/  @!P3 NANOSLEEP.SYNCS 0x989680 ;  /* 0x009896800000b95d */ /* 0x004fea0003900000 */
[----:B------:R-:W2:Y:S02]  /*b620*/  @!P3 SYNCS.PHASECHK.TRANS64 P3, [R17+URZ+0x15000], R16 ;  /* 0x015000101100b5a7 */ /* 0x000ea4000806007f */
[----:B--2---:R-:W-:Y:S05]  /*b630*/  @!P3 BRA `(.L_x_41) ;  /* 0xfffffffc00ecb947 */ /* 0x004fea000383ffff */
[----:B------:R-:W-:Y:S05]  /*b640*/  BRA `(.L_x_40) ;  /* 0xffffffc000d47947 */ /* 0x000fea000383ffff */
.L_x_57:
[----:B-1----:R-:W-:-:S04]  /*b650*/  MOV R3, UR32 ;  /* 0x0000002000037c02 */ /* 0x002fc80008000f00 */
[----:B------:R1:W2:Y:S03]  /*b660*/  SYNCS.PHASECHK.TRANS64.TRYWAIT P0, [R3+URZ+0x8], R0 ;  /* 0x00000800030075a7 */ /* 0x0002a6000800017f */
[----:B--2---:R-:W-:Y:S05]  /*b670*/  @!P0 NANOSLEEP.SYNCS 0x989680 ;  /* 0x009896800000895d */ /* 0x004fea0003900000 */
[----:B------:R-:W2:Y:S02]  /*b680*/  @!P0 SYNCS.PHASECHK.TRANS64 P0, [R3+URZ+0x8], R0 ;  /* 0x00000800030085a7 */ /* 0x000ea4000800007f */
[----:B--2---:R-:W-:Y:S05]  /*b690*/  @!P0 BRA `(.L_x_57) ;  /* 0xfffffffc00ec8947 */ /* 0x004fea000383ffff */
[----:B------:R-:W-:Y:S05]  /*b6a0*/  BRA `(.L_x_110) ;  /* 0xffffffcc00847947 */ /* 0x000fea000383ffff */
.L_x_74:
[----:B-1----:R1:W2:Y:S02]  /*b6b0*/  SYNCS.PHASECHK.TRANS64.TRYWAIT P0, [R4+URZ+0x15060], R3 ;  /* 0x01506003040075a7 */ /* 0x0022a4000800017f */
[----:B--2---:R-:W-:Y:S05]  /*b6c0*/  @!P0 NANOSLEEP.SYNCS 0x989680 ;  /* 0x009896800000895d */ /* 0x004fea0003900000 */
[----:B------:R-:W2:Y:S02]  /*b6d0*/  @!P0 SYNCS.PHASECHK.TRANS64 P0, [R4+URZ+0x15060], R3 ;  /* 0x01506003040085a7 */ /* 0x000ea4000800007f */
[----:B--2---:R-:W-:Y:S05]  /*b6e0*/  @!P0 BRA `(.L_x_74) ;  /* 0xfffffffc00f08947 */ /* 0x004fea000383ffff */
[----:B------:R-:W-:Y:S05]  /*b6f0*/  BRA `(.L_x_111) ;  /* 0xffffffe800907947 */ /* 0x000fea000383ffff */
.L_x_79:
[----:B-1----:R1:W2:Y:S02]  /*b700*/  SYNCS.PHASECHK.TRANS64.TRYWAIT P0, [R2+URZ+0x15028], R5 ;  /* 0x01502805020075a7 */ /* 0x0022a4000800017f */
[----:B--2---:R-:W-:Y:S05]  /*b710*/  @!P0 NANOSLEEP.SYNCS 0x989680 ;  /* 0x009896800000895d */ /* 0x004fea0003900000 */
[----:B------:R-:W2:Y:S02]  /*b720*/  @!P0 SYNCS.PHASECHK.TRANS64 P0, [R2+URZ+0x15028], R5 ;  /* 0x01502805020085a7 */ /* 0x000ea4000800007f */
[----:B--2---:R-:W-:Y:S05]  /*b730*/  @!P0 BRA `(.L_x_79) ;  /* 0xfffffffc00f08947 */ /* 0x004fea000383ffff */
[----:B------:R-:W-:Y:S05]  /*b740*/  BRA `(.L_x_112) ;  /* 0xffffffec00407947 */ /* 0x000fea000383ffff */
.L_x_84:
[----:B-1----:R1:W2:Y:S02]  /*b750*/  SYNCS.PHASECHK.TRANS64.TRYWAIT P0, [R4+URZ+0x15060], R5 ;  /* 0x01506005040075a7 */ /* 0x0022a4000800017f */
[----:B--2---:R-:W-:Y:S05]  /*b760*/  @!P0 NANOSLEEP.SYNCS 0x989680 ;  /* 0x009896800000895d */ /* 0x004fea0003900000 */
[----:B------:R-:W2:Y:S02]  /*b770*/  @!P0 SYNCS.PHASECHK.TRANS64 P0, [R4+URZ+0x15060], R5 ;  /* 0x01506005040085a7 */ /* 0x000ea4000800007f */
[----:B--2---:R-:W-:Y:S05]  /*b780*/  @!P0 BRA `(.L_x_84) ;  /* 0xfffffffc00f08947 */ /* 0x004fea000383ffff */
[----:B------:R-:W-:Y:S05]  /*b790*/  BRA `(.L_x_113) ;  /* 0xffffffec00f47947 */ /* 0x000fea000383ffff */
.L_x_89:
[----:B-1----:R1:W2:Y:S02]  /*b7a0*/  SYNCS.PHASECHK.TRANS64.TRYWAIT P0, [R3+URZ+0x15028], R4 ;  /* 0x01502804030075a7 */ /* 0x0022a4000800017f */
[----:B--2---:R-:W-:Y:S05]  /*b7b0*/  @!P0 NANOSLEEP.SYNCS 0x989680 ;  /* 0x009896800000895d */ /* 0x004fea0003900000 */
[----:B------:R-:W2:Y:S02]  /*b7c0*/  @!P0 SYNCS.PHASECHK.TRANS64 P0, [R3+URZ+0x15028], R4 ;  /* 0x01502804030085a7 */ /* 0x000ea4000800007f */
[----:B--2---:R-:W-:Y:S05]  /*b7d0*/  @!P0 BRA `(.L_x_89) ;  /* 0xfffffffc00f08947 */ /* 0x004fea000383ffff */
[----:B------:R-:W-:Y:S05]  /*b7e0*/  BRA `(.L_x_114) ;  /* 0xfffffff000b47947 */ /* 0x000fea000383ffff */
.L_x_95:
[----:B-1----:R1:W2:Y:S02]  /*b7f0*/  SYNCS.PHASECHK.TRANS64.TRYWAIT P4, [R7+URZ+0x15028], R4 ;  /* 0x01502804070075a7 */ /* 0x0022a4000808017f */
[----:B--2---:R-:W-:Y:S05]  /*b800*/  @!P4 NANOSLEEP.SYNCS 0x989680 ;  /* 0x009896800000c95d */ /* 0x004fea0003900000 */
[----:B------:R-:W2:Y:S02]  /*b810*/  @!P4 SYNCS.PHASECHK.TRANS64 P4, [R7+URZ+0x15028], R4 ;  /* 0x015028040700c5a7 */ /* 0x000ea4000808007f */
[----:B--2---:R-:W-:Y:S05]  /*b820*/  @!P4 BRA `(.L_x_95) ;  /* 0xfffffffc00f0c947 */ /* 0x004fea000383ffff */
[----:B------:R-:W-:Y:S05]  /*b830*/  BRA `(.L_x_115) ;  /* 0xfffffff400647947 */ /* 0x000fea000383ffff */
.L_x_100:
[----:B-1----:R1:W2:Y:S02]  /*b840*/  SYNCS.PHASECHK.TRANS64.TRYWAIT P4, [R4+URZ+0x15028], R7 ;  /* 0x01502807040075a7 */ /* 0x0022a4000808017f */
[----:B--2---:R-:W-:Y:S05]  /*b850*/  @!P4 NANOSLEEP.SYNCS 0x989680 ;  /* 0x009896800000c95d */ /* 0x004fea0003900000 */
[----:B------:R-:W2:Y:S02]  /*b860*/  @!P4 SYNCS.PHASECHK.TRANS64 P4, [R4+URZ+0x15028], R7 ;  /* 0x015028070400c5a7 */ /* 0x000ea4000808007f */
[----:B--2---:R-:W-:Y:S05]  /*b870*/  @!P4 BRA `(.L_x_100) ;  /* 0xfffffffc00f0c947 */ /* 0x004fea000383ffff */
[----:B------:R-:W-:Y:S05]  /*b880*/  BRA `(.L_x_116) ;  /* 0xfffffff800247947 */ /* 0x000fea000383ffff */
        .weak           $__internal_0_$__cuda_sm20_rcp_rn_f32_slowpath
        .type           $__internal_0_$__cuda_sm20_rcp_rn_f32_slowpath,@function
        .size           $__internal_0_$__cuda_sm20_rcp_rn_f32_slowpath,(.L_x_122 - $__internal_0_$__cuda_sm20_rcp_rn_f32_slowpath)
$__internal_0_$__cuda_sm20_rcp_rn_f32_slowpath:
[----:B------:R-:W-:Y:S01]  /*b890*/  IMAD.SHL.U32 R0, R2, 0x2, RZ ;  /* 0x0000000202007824 */ /* 0x000fe200078e00ff */
[----:B------:R-:W-:Y:S04]  /*b8a0*/  BSSY B2, `(.L_x_117) ;  /* 0x0000030000027945 */ /* 0x000fe80003800000 */
[----:B------:R-:W-:-:S04]  /*b8b0*/  SHF.R.U32.HI R18, RZ, 0x18, R0 ;  /* 0x00000018ff127819 */ /* 0x000fc80000011600 */
[----:B------:R-:W-:-:S13]  /*b8c0*/  ISETP.NE.U32.AND P0, PT, R18, RZ, PT ;  /* 0x000000ff1200720c */ /* 0x000fda0003f05070 */
[----:B------:R-:W-:Y:S05]  /*b8d0*/  @P0 BRA `(.L_x_118) ;  /* 0x0000000000280947 */ /* 0x000fea0003800000 */
[----:B------:R-:W-:-:S04]  /*b8e0*/  SHF.L.U32 R0, R2, 0x1, RZ ;  /* 0x0000000102007819 */ /* 0x000fc800000006ff */
[----:B------:R-:W-:-:S13]  /*b8f0*/  ISETP.NE.AND P0, PT, R0, RZ, PT ;  /* 0x000000ff0000720c */ /* 0x000fda0003f05270 */
[----:B------:R-:W-:Y:S01]  /*b900*/  @P0 FFMA R10, R2, 1.84467440737095516160e+19, RZ ;  /* 0x5f800000020a0823 */ /* 0x000fe200000000ff */
[----:B------:R-:W-:Y:S08]  /*b910*/  @!P0 MUFU.RCP R3, R2 ;  /* 0x0000000200038308 */ /* 0x000ff00000001000 */
[----:B------:R-:W1:Y:S02]  /*b920*/  @P0 MUFU.RCP R13, R10 ;  /* 0x0000000a000d0308 */ /* 0x000e640000001000 */
[----:B-1----:R-:W-:-:S04]  /*b930*/  @P0 FFMA R0, R10, R13, -1 ;  /* 0xbf8000000a000423 */ /* 0x002fc8000000000d */
[----:B------:R-:W-:-:S04]  /*b940*/  @P0 FADD.FTZ R0, -R0, -RZ ;  /* 0x800000ff00000221 */ /* 0x000fc80000010100 */
[----:B------:R-:W-:-:S04]  /*b950*/  @P0 FFMA R0, R13, R0, R13 ;  /* 0x000000000d000223 */ /* 0x000fc8000000000d */
[----:B------:R-:W-:Y:S01]  /*b960*/  @P0 FFMA R3, R0, 1.84467440737095516160e+19, RZ ;  /* 0x5f80000000030823 */ /* 0x000fe200000000ff */
[----:B------:R-:W-:Y:S06]  /*b970*/  BRA `(.L_x_119) ;  /* 0x0000000000887947 */ /* 0x000fec0003800000 */
.L_x_118:
[----:B------:R-:W-:-:S05]  /*b980*/  VIADD R19, R18, 0xffffff03 ;  /* 0xffffff0312137836 */ /* 0x000fca0000000000 */
[----:B------:R-:W-:-:S13]  /*b990*/  ISETP.GT.U32.AND P0, PT, R19, 0x1, PT ;  /* 0x000000011300780c */ /* 0x000fda0003f04070 */
[----:B------:R-:W-:Y:S05]  /*b9a0*/  @P0 BRA `(.L_x_120) ;  /* 0x0000000000780947 */ /* 0x000fea0003800000 */
[----:B------:R-:W-:Y:S02]  /*b9b0*/  LOP3.LUT R0, R2, 0x7fffff, RZ, 0xc0, !PT ;  /* 0x007fffff02007812 */ /* 0x000fe400078ec0ff */
[----:B------:R-:W-:Y:S02]  /*b9c0*/  MOV R14, 0x3 ;  /* 0x00000003000e7802 */ /* 0x000fe40000000f00 */
[----:B------:R-:W-:Y:S02]  /*b9d0*/  LOP3.LUT R0, R0, 0x3f800000, RZ, 0xfc, !PT ;  /* 0x3f80000000007812 */ /* 0x000fe400078efcff */
[----:B------:R-:W-:Y:S02]  /*b9e0*/  SHF.L.U32 R14, R14, R19, RZ ;  /* 0x000000130e0e7219 */ /* 0x000fe400000006ff */
[----:B------:R-:W1:Y:S02]  /*b9f0*/  MUFU.RCP R3, R0 ;  /* 0x0000000000037308 */ /* 0x000e640000001000 */
[----:B-1----:R-:W-:-:S04]  /*ba00*/  FFMA R10, R0, R3, -1 ;  /* 0xbf800000000a7423 */ /* 0x002fc80000000003 */
[----:B------:R-:W-:-:S04]  /*ba10*/  FADD.FTZ R10, -R10, -RZ ;  /* 0x800000ff0a0a7221 */ /* 0x000fc80000010100 */
[CCC-:B------:R-:W-:Y:S01]  /*ba20*/  FFMA.RM R12, R3.reuse, R10.reuse, R3.reuse ;  /* 0x0000000a030c7223 */ /* 0x1c0fe20000004003 */
[----:B------:R-:W-:-:S04]  /*ba30*/  FFMA.RP R13, R3, R10, R3 ;  /* 0x0000000a030d7223 */ /* 0x000fc80000008003 */
[C---:B------:R-:W-:Y:S02]  /*ba40*/  LOP3.LUT R3, R12.reuse, 0x7fffff, RZ, 0xc0, !PT ;  /* 0x007fffff0c037812 */ /* 0x040fe400078ec0ff */
[----:B------:R-:W-:Y:S02]  /*ba50*/  FSETP.NEU.FTZ.AND P0, PT, R12, R13, PT ;  /* 0x0000000d0c00720b */ /* 0x000fe40003f1d000 */
[----:B------:R-:W-:Y:S02]  /*ba60*/  LOP3.LUT R3, R3, 0x800000, RZ, 0xfc, !PT ;  /* 0x0080000003037812 */ /* 0x000fe400078efcff */
[----:B------:R-:W-:Y:S02]  /*ba70*/  SEL R10, RZ, 0xffffffff, !P0 ;  /* 0xffffffffff0a7807 */ /* 0x000fe40004000000 */
[----:B------:R-:W-:-:S03]  /*ba80*/  LOP3.LUT R14, R14, R3, RZ, 0xc0, !PT ;  /* 0x000000030e0e7212 */ /* 0x000fc600078ec0ff */
[----:B------:R-:W-:Y:S01]  /*ba90*/  IMAD.MOV R10, RZ, RZ, -R10 ;  /* 0x000000ffff0a7224 */ /* 0x000fe200078e0a0a */
[----:B------:R-:W-:-:S04]  /*baa0*/  SHF.R.U32.HI R14, RZ, R19, R14 ;  /* 0x00000013ff0e7219 */ /* 0x000fc8000001160e */
[----:B------:R-:W-:Y:S02]  /*bab0*/  LOP3.LUT P1, RZ, R10, R19, R3, 0xf8, !PT ;  /* 0x000000130aff7212 */ /* 0x000fe4000782f803 */
[C---:B------:R-:W-:Y:S02]  /*bac0*/  LOP3.LUT P0, RZ, R14.reuse, 0x1, RZ, 0xc0, !PT ;  /* 0x000000010eff7812 */ /* 0x040fe4000780c0ff */
[----:B------:R-:W-:-:S04]  /*bad0*/  LOP3.LUT P2, RZ, R14, 0x2, RZ, 0xc0, !PT ;  /* 0x000000020eff7812 */ /* 0x000fc8000784c0ff */
[----:B------:R-:W-:Y:S02]  /*bae0*/  PLOP3.LUT P0, PT, P0, P1, P2, 0xe0, 0x0 ;  /* 0x000000000000781c */ /* 0x000fe40000703c20 */
[----:B------:R-:W-:Y:S02]  /*baf0*/  LOP3.LUT P1, RZ, R2, 0x7fffff, RZ, 0xc0, !PT ;  /* 0x007fffff02ff7812 */ /* 0x000fe4000782c0ff */
[----:B------:R-:W-:-:S04]  /*bb00*/  SEL R0, RZ, 0x1, !P0 ;  /* 0x00000001ff007807 */ /* 0x000fc80004000000 */
[----:B------:R-:W-:-:S04]  /*bb10*/  IADD3 R0, -R0, RZ, RZ ;  /* 0x000000ff00007210 */ /* 0x000fc80007ffe1ff */
[----:B------:R-:W-:Y:S01]  /*bb20*/  ISETP.GE.AND P0, PT, R0, RZ, PT ;  /* 0x000000ff0000720c */ /* 0x000fe20003f06270 */
[----:B------:R-:W-:-:S05]  /*bb30*/  VIADD R0, R18, 0xffffff04 ;  /* 0xffffff0412007836 */ /* 0x000fca0000000000 */
[----:B------:R-:W-:-:S07]  /*bb40*/  SHF.R.U32.HI R3, RZ, R0, R3 ;  /* 0x00000000ff037219 */ /* 0x000fce0000011603 */
[----:B------:R-:W-:-:S05]  /*bb50*/  @!P0 IADD3 R3, R3, 0x1, RZ ;  /* 0x0000000103038810 */ /* 0x000fca0007ffe0ff */
[----:B------:R-:W-:-:S05]  /*bb60*/  @!P1 IMAD.SHL.U32 R3, R3, 0x2, RZ ;  /* 0x0000000203039824 */ /* 0x000fca00078e00ff */
[----:B------:R-:W-:Y:S01]  /*bb70*/  LOP3.LUT R3, R3, 0x80000000, R2, 0xf8, !PT ;  /* 0x8000000003037812 */ /* 0x000fe200078ef802 */
[----:B------:R-:W-:Y:S06]  /*bb80*/  BRA `(.L_x_119) ;  /* 0x0000000000047947 */ /* 0x000fec0003800000 */
.L_x_120:
[----:B------:R1:W2:Y:S02]  /*bb90*/  MUFU.RCP R3, R2 ;  /* 0x0000000200037308 */ /* 0x0002a40000001000 */
.L_x_119:
[----:B------:R-:W-:Y:S05]  /*bba0*/  BSYNC B2 ;  /* 0x0000000000027941 */ /* 0x000fea0003800000 */
.L_x_117:
[----:B--2---:R-:W-:Y:S01]  /*bbb0*/  MOV R0, R3 ;  /* 0x0000000300007202 */ /* 0x004fe20000000f00 */
[----:B-1----:R-:W-:Y:S01]  /*bbc0*/  IMAD.MOV.U32 R2, RZ, RZ, R15 ;  /* 0x000000ffff027224 */ /* 0x002fe200078e000f */
[----:B------:R-:W-:-:S04]  /*bbd0*/  MOV R3, 0x0 ;  /* 0x0000000000037802 */ /* 0x000fc80000000f00 */
[----:B------:R-:W-:Y:S05]  /*bbe0*/  RET.REL.NODEC R2 `(_ZN7cutlass13device_kernelINS_4fmha6kernel28FmhaKernelTmaWarpSpecializedINS1_10collective30FmhaMainloopTmaWarpSpecializedINS_12float_e4m3_tEffN4cute5tupleIJNS7_1CILi128EEENS9_ILi64EEENS9_ILi192EEEEEENS8_IJiNS9_ILi1EEENS8_IJiiEEEEEESG_NS8_IJSE_iSF_EEENS4_12CausalFusionEJEEENS4_15FmhaFwdEpilogueIS6_fNS8_IJSB_SC_SB_EEEEENS2_23IndividualTileSchedulerEJEEEEEvNT_6ParamsE) ;  /* 0xffffff4402047950 */ /* 0x000fea0003c3ffff */
.L_x_121:
[----:B------:R-:W-:-:S00]  /*bbf0*/  BRA `(.L_x_121) ;  /* 0xfffffffc00fc7947 */ /* 0x000fc0000383ffff */
[----:B------:R-:W-:-:S00]  /*bc00*/  NOP ;  /* 0x0000000000007918 */ /* 0x000fc00000000000 */
[----:B------:R-:W-:-:S00]  /*bc10*/  NOP ;  /* 0x0000000000007918 */ /* 0x000fc00000000000 */
[----:B------:R-:W-:-:S00]  /*bc20*/  NOP ;  /* 0x0000000000007918 */ /* 0x000fc00000000000 */
[----:B------:R-:W-:-:S00]  /*bc30*/  NOP ;  /* 0x0000000000007918 */ /* 0x000fc00000000000 */
[----:B------:R-:W-:-:S00]  /*bc40*/  NOP ;  /* 0x0000000000007918 */ /* 0x000fc00000000000 */
[----:B------:R-:W-:-:S00]  /*bc50*/  NOP ;  /* 0x0000000000007918 */ /* 0x000fc00000000000 */
[----:B------:R-:W-:-:S00]  /*bc60*/  NOP ;  /* 0x0000000000007918 */ /* 0x000fc00000000000 */
[----:B------:R-:W-:-:S00]  /*bc70*/  NOP ;  /* 0x0000000000007918 */ /* 0x000fc00000000000 */
.L_x_122:


//--------------------- .nv.global.init           --------------------------
	.section	.nv.global.init,"aw",@progbits
.nv.global.init:
	.type		$str$24,@object
	.size		$str$24,($str$25 - $str$24)
$str$24:
        /*0000*/ 	.byte	0x28, 0x61, 0x64, 0x64, 0x72, 0x65, 0x73, 0x73, 0x20, 0x26, 0x20, 0x6d, 0x61, 0x73, 0x6b, 0x29
        /*0010*/ 	.byte	0x20, 0x3d, 0x3d, 0x20, 0x30, 0x00
	.type		$str$25,@object
	.size		$str$25,(__unnamed_1 - $str$25)
$str$25:
        /*0016*/ 	.byte	0x2f, 0x74, 0x6d, 0x70, 0x2f, 0x63, 0x75, 0x74, 0x6c, 0x61, 0x73, 0x73, 0x5f, 0x73, 0x77, 0x65
        /*0026*/ 	.byte	0x65, 0x70, 0x5f, 0x73, 0x72, 0x63, 0x2f, 0x69, 0x6e, 0x63, 0x6c, 0x75, 0x64, 0x65, 0x2f, 0x63
        /*0036*/ 	.byte	0x75, 0x74, 0x65, 0x2f, 0x70, 0x6f, 0x69, 0x6e, 0x74, 0x65, 0x72, 0x5f, 0x66, 0x6c, 0x61, 0x67
        /*0046*/ 	.byte	0x67, 0x65, 0x64, 0x2e, 0x68, 0x70, 0x70, 0x00
	.type		__unnamed_1,@object
	.size		__unnamed_1,(__unnamed_2 - __unnamed_1)
__unnamed_1:
        /*004e*/ 	.byte	0x61, 0x75, 0x74, 0x6f, 0x20, 0x63, 0x75, 0x74, 0x65, 0x3a, 0x3a, 0x61, 0x73, 0x5f, 0x70, 0x6f
        /* <DEDUP_REMOVED lines=27> */
        /*020e*/ 	.byte	0x43, 0x3c, 0x34, 0x30, 0x39, 0x36, 0x3e, 0x3e, 0x3e, 0x3e, 0x3e, 0x5d, 0x00
	.type		__unnamed_2,@object
	.size		__unnamed_2,(.L_1 - __unnamed_2)
__unnamed_2:
        /* <DEDUP_REMOVED lines=29> */
.L_1:


//--------------------- .nv.shared._ZN7cutlass13device_kernelINS_4fmha6kernel28FmhaKernelTmaWarpSpecializedINS1_10collective30FmhaMainloopTmaWarpSpecializedINS_12float_e4m3_tEffN4cute5tupleIJNS7_1CILi128EEENS9_ILi64EEENS9_ILi192EEEEEENS8_IJiNS9_ILi1EEENS8_IJiiEEEEEESG_NS8_IJSE_iSF_EEENS4_12CausalFusionEJEEENS4_15FmhaFwdEpilogueIS6_fNS8_IJSB_SC_SB_EEEEENS2_23IndividualTileSchedulerEJEEEEEvNT_6ParamsE --------------------------
	.section	.nv.shared._ZN7cutlass13device_kernelINS_4fmha6kernel28FmhaKernelTmaWarpSpecializedINS1_10collective30FmhaMainloopTmaWarpSpecializedINS_12float_e4m3_tEffN4cute5tupleIJNS7_1CILi128EEENS9_ILi64EEENS9_ILi192EEEEEENS8_IJiNS9_ILi1EEENS8_IJiiEEEEEESG_NS8_IJSE_iSF_EEENS4_12CausalFusionEJEEENS4_15FmhaFwdEpilogueIS6_fNS8_IJSB_SC_SB_EEEEENS2_23IndividualTileSchedulerEJEEEEEvNT_6ParamsE,"aw",@nobits
	.sectionflags	@""
	.align	16
	.zero		1024


//--------------------- .nv.shared.reserved.0     --------------------------
	.section	.nv.shared.reserved.0,"aw",@nobits
	.weak		__nv_reservedSMEM_offset_0_alias
	.size		__nv_reservedSMEM_offset_0_alias, 0, 0
	.other		__nv_reservedSMEM_offset_0_alias,@"STO_CUDA_RESERVED_SHARED STV_DEFAULT"
__nv_reservedSMEM_offset_0_alias:
	.zero		0


//--------------------- .nv.global                --------------------------
	.section	.nv.global,"aw",@nobits
.nv.global:
	.type		_ZN39_INTERNAL_ed811776_4_k_cu_eeecf03f_28964cute1_E,@object
	.size		_ZN39_INTERNAL_ed811776_4_k_cu_eeecf03f_28964cute1_E,(_ZN39_INTERNAL_ed811776_4_k_cu_eeecf03f_28964cuda3std3__45__cpo6cbeginE - _ZN39_INTERNAL_ed811776_4_k_cu_eeecf03f_28964cute1_E)
_ZN39_INTERNAL_ed811776_4_k_cu_eeecf03f_28964cute1_E:
	.zero		1
	.type		_ZN39_INTERNAL_ed811776_4_k_cu_eeecf03f_28964cuda3std3__45__cpo6cbeginE,@object
	.size		_ZN39_INTERNAL_ed811776_4_k_cu_eeecf03f_28964cuda3std3__45__cpo6cbeginE,(_ZN39_INTERNAL_ed811776_4_k_cu_eeecf03f_28964cuda3std3__48in_placeE - _ZN39_INTERNAL_ed811776_4_k_cu_eeecf03f_28964cuda3std3__45__cpo6cbeginE)
_ZN39_INTERNAL_ed811776_4_k_cu_eeecf03f_28964cuda3std3__45__cpo6cbeginE:
	.zero		1
	.type		_ZN39_INTERNAL_ed811776_4_k_cu_eeecf03f_28964cuda3std3__48in_placeE,@object
	.size		_ZN39_INTERNAL_ed811776_4_k_cu_eeecf03f_28964cuda3std3__48in_placeE,(_ZN39_INTERNAL_ed811776_4_k_cu_eeecf03f_28964cuda3std6ranges3__45__cpo9iter_moveE - _ZN39_INTERNAL_ed811776_4_k_cu_eeecf03f_28964cuda3std3__48in_placeE)
_ZN39_INTERNAL_ed811776_4_k_cu_eeecf03f_28964cuda3std3__48in_placeE:
	.zero		1
	.type		_ZN39_INTERNAL_ed811776_4_k_cu_eeecf03f_28964cuda3std6ranges3__45__cpo9iter_moveE,@object
	.size		_ZN39_INTERNAL_ed811776_4_k_cu_eeecf03f_28964cuda3std6ranges3__45__cpo9iter_moveE,(_ZN39_INTERNAL_ed811776_4_k_cu_eeecf03f_28964cuda3std3__45__cpo5beginE - _ZN39_INTERNAL_ed811776_4_k_cu_eeecf03f_28964cuda3std6ranges3__45__cpo9iter_moveE)
_ZN39_INTERNAL_ed811776_4_k_cu_eeecf03f_28964cuda3std6ranges3__45__cpo9iter_moveE:
	.zero		1
	.type		_ZN39_INTERNAL_ed811776_4_k_cu_eeecf03f_28964cuda3std3__45__cpo5beginE,@object
	.size		_ZN39_INTERNAL_ed811776_4_k_cu_eeecf03f_28964cuda3std3__45__cpo5beginE,(_ZN39_INTERNAL_ed811776_4_k_cu_eeecf03f_28964cuda3std3__441_GLOBAL__N__ed811776_4_k_cu_eeecf03f_28966ignoreE - _ZN39_INTERNAL_ed811776_4_k_cu_eeecf03f_28964cuda3std3__45__cpo5beginE)
_ZN39_INTERNAL_ed811776_4_k_cu_eeecf03f_28964cuda3std3__45__cpo5beginE:
	.zero		1
	.type		_ZN39_INTERNAL_ed811776_4_k_cu_eeecf03f_28964cuda3std3__441_GLOBAL__N__ed811776_4_k_cu_eeecf03f_28966ignoreE,@object
	.size		_ZN39_INTERNAL_ed811776_4_k_cu_eeecf03f_28964cuda3std3__441_GLOBAL__N__ed811776_4_k_cu_eeecf03f_28966ignoreE,(_ZN39_INTERNAL_ed811776_4_k_cu_eeecf03f_28964cute7productE - _ZN39_INTERNAL_ed811776_4_k_cu_eeecf03f_28964cuda3std3__441_GLOBAL__N__ed811776_4_k_cu_eeecf03f_28966ignoreE)
_ZN39_INTERNAL_ed811776_4_k_cu_eeecf03f_28964cuda3std3__441_GLOBAL__N__ed811776_4_k_cu_eeecf03f_28966ignoreE:
	.zero		1
	.type		_ZN39_INTERNAL_ed811776_4_k_cu_eeecf03f_28964cute7productE,@object
	.size		_ZN39_INTERNAL_ed811776_4_k_cu_eeecf03f_28964cute7productE,(_ZN39_INTERNAL_ed811776_4_k_cu_eeecf03f_28964cuda3std3__45__cpo3endE - _ZN39_INTERNAL_ed811776_4_k_cu_eeecf03f_28964cute7productE)
_ZN39_INTERNAL_ed811776_4_k_cu_eeecf03f_28964cute7productE:
	.zero		1
	.type		_ZN39_INTERNAL_ed811776_4_k_cu_eeecf03f_28964cuda3std3__45__cpo3endE,@object
	.size		_ZN39_INTERNAL_ed811776_4_k_cu_eeecf03f_28964cuda3std3__45__cpo3endE,(_ZN39_INTERNAL_ed811776_4_k_cu_eeecf03f_28964cuda3std3__419piecewise_constructE - _ZN39_INTERNAL_ed811776_4_k_cu_eeecf03f_28964cuda3std3__45__cpo3endE)
_ZN39_INTERNAL_ed811776_4_k_cu_eeecf03f_28964cuda3std3__45__cpo3endE:
	.zero		1
	.type		_ZN39_INTERNAL_ed811776_4_k_cu_eeecf03f_28964cuda3std3__419piecewise_constructE,@object
	.size		_ZN39_INTERNAL_ed811776_4_k_cu_eeecf03f_28964cuda3std3__419piecewise_constructE,(_ZN39_INTERNAL_ed811776_4_k_cu_eeecf03f_28964cuda3std3__45__cpo4cendE - _ZN39_INTERNAL_ed811776_4_k_cu_eeecf03f_28964cuda3std3__419piecewise_constructE)
_ZN39_INTERNAL_ed811776_4_k_cu_eeecf03f_28964cuda3std3__419piecewise_constructE:
	.zero		1
	.type		_ZN39_INTERNAL_ed811776_4_k_cu_eeecf03f_28964cuda3std3__45__cpo4cendE,@object
	.size		_ZN39_INTERNAL_ed811776_4_k_cu_eeecf03f_28964cuda3std3__45__cpo4cendE,(_ZN39_INTERNAL_ed811776_4_k_cu_eeecf03f_28964cuda3std6ranges3__45__cpo4swapE - _ZN39_INTERNAL_ed811776_4_k_cu_eeecf03f_28964cuda3std3__45__cpo4cendE)
_ZN39_INTERNAL_ed811776_4_k_cu_eeecf03f_28964cuda3std3__45__cpo4cendE:
	.zero		1
	.type		_ZN39_INTERNAL_ed811776_4_k_cu_eeecf03f_28964cuda3std6ranges3__45__cpo4swapE,@object
	.size		_ZN39_INTERNAL_ed811776_4_k_cu_eeecf03f_28964cuda3std6ranges3__45__cpo4swapE,(.L_9 - _ZN39_INTERNAL_ed811776_4_k_cu_eeecf03f_28964cuda3std6ranges3__45__cpo4swapE)
_ZN39_INTERNAL_ed811776_4_k_cu_eeecf03f_28964cuda3std6ranges3__45__cpo4swapE:
	.zero		1
.L_9:


//--------------------- .nv.constant0._ZN7cutlass13device_kernelINS_4fmha6kernel28FmhaKernelTmaWarpSpecializedINS1_10collective30FmhaMainloopTmaWarpSpecializedINS_12float_e4m3_tEffN4cute5tupleIJNS7_1CILi128EEENS9_ILi64EEENS9_ILi192EEEEEENS8_IJiNS9_ILi1EEENS8_IJiiEEEEEESG_NS8_IJSE_iSF_EEENS4_12CausalFusionEJEEENS4_15FmhaFwdEpilogueIS6_fNS8_IJSB_SC_SB_EEEEENS2_23IndividualTileSchedulerEJEEEEEvNT_6ParamsE --------------------------
	.section	.nv.constant0._ZN7cutlass13device_kernelINS_4fmha6kernel28FmhaKernelTmaWarpSpecializedINS1_10collective30FmhaMainloopTmaWarpSpecializedINS_12float_e4m3_tEffN4cute5tupleIJNS7_1CILi128EEENS9_ILi64EEENS9_ILi192EEEEEENS8_IJiNS9_ILi1EEENS8_IJiiEEEEEESG_NS8_IJSE_iSF_EEENS4_12CausalFusionEJEEENS4_15FmhaFwdEpilogueIS6_fNS8_IJSB_SC_SB_EEEEENS2_23IndividualTileSchedulerEJEEEEEvNT_6ParamsE,"a",@progbits
	.sectionflags	@""
	.align	4
.nv.constant0._ZN7cutlass13device_kernelINS_4fmha6kernel28FmhaKernelTmaWarpSpecializedINS1_10collective30FmhaMainloopTmaWarpSpecializedINS_12float_e4m3_tEffN4cute5tupleIJNS7_1CILi128EEENS9_ILi64EEENS9_ILi192EEEEEENS8_IJiNS9_ILi1EEENS8_IJiiEEEEEESG_NS8_IJSE_iSF_EEENS4_12CausalFusionEJEEENS4_15FmhaFwdEpilogueIS6_fNS8_IJSB_SC_SB_EEEEENS2_23IndividualTileSchedulerEJEEEEEvNT_6ParamsE:
	.zero		2688


//--------------------- SYMBOLS --------------------------

	.type		.nv.reservedSmem.offset0,@object
	.size		.nv.reservedSmem.offset0,0x4
	.type		__assertfail,@function
